	.headerflags	@"EF_CUDA_TEXMODE_UNIFIED EF_CUDA_64BIT_ADDRESS EF_CUDA_SM86 EF_CUDA_VIRTUAL_SM(EF_CUDA_SM86)"
	.elftype	@"ET_EXEC"


//--------------------- .nv.info                  --------------------------
	.section	.nv.info,"",@"SHT_CUDA_INFO"
	.align	4


	//----- nvinfo : EIATTR_REGCOUNT
	.align		4
        /*0000*/ 	.byte	0x04, 0x2f
        /*0002*/ 	.short	(.L_5 - .L_4)
	.align		4
.L_4:
        /*0004*/ 	.word	index@(triton_poi_fused_stack_10)
        /*0008*/ 	.word	0x0000003f


	//----- nvinfo : EIATTR_MIN_STACK_SIZE
	.align		4
.L_5:
        /*000c*/ 	.byte	0x04, 0x12
        /*000e*/ 	.short	(.L_7 - .L_6)
	.align		4
.L_6:
        /*0010*/ 	.word	index@($triton_poi_fused_stack_10$__internal_trig_reduction_slowpathd)
        /*0014*/ 	.word	0x00000000


	//----- nvinfo : EIATTR_FRAME_SIZE
	.align		4
.L_7:
        /*0018*/ 	.byte	0x04, 0x11
        /*001a*/ 	.short	(.L_9 - .L_8)
	.align		4
.L_8:
        /*001c*/ 	.word	index@($triton_poi_fused_stack_10$__internal_trig_reduction_slowpathd)
        /*0020*/ 	.word	0x00000000


	//----- nvinfo : EIATTR_MIN_STACK_SIZE
	.align		4
.L_9:
        /*0024*/ 	.byte	0x04, 0x12
        /*0026*/ 	.short	(.L_11 - .L_10)
	.align		4
.L_10:
        /*0028*/ 	.word	index@($triton_poi_fused_stack_10$__internal_accurate_pow)
        /*002c*/ 	.word	0x00000000


	//----- nvinfo : EIATTR_FRAME_SIZE
	.align		4
.L_11:
        /*0030*/ 	.byte	0x04, 0x11
        /*0032*/ 	.short	(.L_13 - .L_12)
	.align		4
.L_12:
        /*0034*/ 	.word	index@($triton_poi_fused_stack_10$__internal_accurate_pow)
        /*0038*/ 	.word	0x00000000


	//----- nvinfo : EIATTR_MIN_STACK_SIZE
	.align		4
.L_13:
        /*003c*/ 	.byte	0x04, 0x12
        /*003e*/ 	.short	(.L_15 - .L_14)
	.align		4
.L_14:
        /*0040*/ 	.word	index@($__internal_0_$__cuda_sm20_div_rn_f64_full)
        /*0044*/ 	.word	0x00000000


	//----- nvinfo : EIATTR_FRAME_SIZE
	.align		4
.L_15:
        /*0048*/ 	.byte	0x04, 0x11
        /*004a*/ 	.short	(.L_17 - .L_16)
	.align		4
.L_16:
        /*004c*/ 	.word	index@($__internal_0_$__cuda_sm20_div_rn_f64_full)
        /*0050*/ 	.word	0x00000000


	//----- nvinfo : EIATTR_MIN_STACK_SIZE
	.align		4
.L_17:
        /*0054*/ 	.byte	0x04, 0x12
        /*0056*/ 	.short	(.L_19 - .L_18)
	.align		4
.L_18:
        /*0058*/ 	.word	index@(triton_poi_fused_stack_10)
        /*005c*/ 	.word	0x00000030


	//----- nvinfo : EIATTR_FRAME_SIZE
	.align		4
.L_19:
        /*0060*/ 	.byte	0x04, 0x11
        /*0062*/ 	.short	(.L_21 - .L_20)
	.align		4
.L_20:
        /*0064*/ 	.word	index@(triton_poi_fused_stack_10)
        /*0068*/ 	.word	0x00000030


	//----- nvinfo : EIATTR_MIN_STACK_SIZE
	.align		4
.L_21:
        /*006c*/ 	.byte	0x04, 0x12
        /*006e*/ 	.short	(.L_23 - .L_22)
	.align		4
.L_22:
        /*0070*/ 	.word	index@(triton_poi_fused_stack_10)
        /*0074*/ 	.word	0x00000030
.L_23:


//--------------------- .nv.info.triton_poi_fused_stack_10 --------------------------
	.section	.nv.info.triton_poi_fused_stack_10,"",@"SHT_CUDA_INFO"
	.sectionflags	@""
	.align	4


	//----- nvinfo : EIATTR_CUDA_API_VERSION
	.align		4
        /*0000*/ 	.byte	0x04, 0x37
        /*0002*/ 	.short	(.L_25 - .L_24)
.L_24:
        /*0004*/ 	.word	0x0000007c


	//----- nvinfo : EIATTR_SW2861232_WAR
	.align		4
.L_25:
        /*0008*/ 	.byte	0x01, 0x35
	.zero		2


	//----- nvinfo : EIATTR_PARAM_CBANK
	.align		4
        /*000c*/ 	.byte	0x04, 0x0a
        /*000e*/ 	.short	(.L_27 - .L_26)
	.align		4
.L_26:
        /*0010*/ 	.word	index@(.nv.constant0.triton_poi_fused_stack_10)
        /*0014*/ 	.short	0x0160
        /*0016*/ 	.short	0x0028


	//----- nvinfo : EIATTR_CBANK_PARAM_SIZE
	.align		4
.L_27:
        /*0018*/ 	.byte	0x03, 0x19
        /*001a*/ 	.short	0x0028


	//----- nvinfo : EIATTR_KPARAM_INFO
	.align		4
        /*001c*/ 	.byte	0x04, 0x17
        /*001e*/ 	.short	(.L_29 - .L_28)
.L_28:
        /*0020*/ 	.word	0x00000000
        /*0024*/ 	.short	0x0004
        /*0026*/ 	.short	0x0020
        /*0028*/ 	.byte	0x00, 0xf4, 0x21, 0x00


	//----- nvinfo : EIATTR_KPARAM_INFO
	.align		4
.L_29:
        /*002c*/ 	.byte	0x04, 0x17
        /*002e*/ 	.short	(.L_31 - .L_30)
.L_30:
        /*0030*/ 	.word	0x00000000
        /*0034*/ 	.short	0x0003
        /*0036*/ 	.short	0x0018
        /*0038*/ 	.byte	0x00, 0xf0, 0x11, 0x00


	//----- nvinfo : EIATTR_KPARAM_INFO
	.align		4
.L_31:
        /*003c*/ 	.byte	0x04, 0x17
        /*003e*/ 	.short	(.L_33 - .L_32)
.L_32:
        /*0040*/ 	.word	0x00000000
        /*0044*/ 	.short	0x0002
        /*0046*/ 	.short	0x0010
        /*0048*/ 	.byte	0x00, 0xf4, 0x21, 0x00


	//----- nvinfo : EIATTR_KPARAM_INFO
	.align		4
.L_33:
        /*004c*/ 	.byte	0x04, 0x17
        /*004e*/ 	.short	(.L_35 - .L_34)
.L_34:
        /*0050*/ 	.word	0x00000000
        /*0054*/ 	.short	0x0001
        /*0056*/ 	.short	0x0008
        /*0058*/ 	.byte	0x00, 0xf4, 0x21, 0x00


	//----- nvinfo : EIATTR_KPARAM_INFO
	.align		4
.L_35:
        /*005c*/ 	.byte	0x04, 0x17
        /*005e*/ 	.short	(.L_37 - .L_36)
.L_36:
        /*0060*/ 	.word	0x00000000
        /*0064*/ 	.short	0x0000
        /*0066*/ 	.short	0x0000
        /*0068*/ 	.byte	0x00, 0xf4, 0x21, 0x00


	//----- nvinfo : EIATTR_MAXREG_COUNT
	.align		4
.L_37:
        /*006c*/ 	.byte	0x03, 0x1b
        /*006e*/ 	.short	0x00ff


	//----- nvinfo : EIATTR_EXIT_INSTR_OFFSETS
	.align		4
        /*0070*/ 	.byte	0x04, 0x1c
        /*0072*/ 	.short	(.L_39 - .L_38)


	//   ....[0]....
.L_38:
        /*0074*/ 	.word	0x00002990


	//----- nvinfo : EIATTR_REQNTID
	.align		4
.L_39:
        /*0078*/ 	.byte	0x04, 0x10
        /*007a*/ 	.short	(.L_41 - .L_40)
.L_40:
        /*007c*/ 	.word	0x00000100
        /*0080*/ 	.word	0x00000001
        /*0084*/ 	.word	0x00000001


	//----- nvinfo : EIATTR_CRS_STACK_SIZE
	.align		4
.L_41:
        /*0088*/ 	.byte	0x04, 0x1e
        /*008a*/ 	.short	(.L_43 - .L_42)
.L_42:
        /*008c*/ 	.word	0x00000000
.L_43:


//--------------------- .nv.callgraph             --------------------------
	.section	.nv.callgraph,"",@"SHT_CUDA_CALLGRAPH"
	.align	4
	.sectionentsize	8
	.align		4
        /*0000*/ 	.word	0x00000000
	.align		4
        /*0004*/ 	.word	0xffffffff
	.align		4
        /*0008*/ 	.word	0x00000000
	.align		4
        /*000c*/ 	.word	0xfffffffe
	.align		4
        /*0010*/ 	.word	0x00000000
	.align		4
        /*0014*/ 	.word	0xfffffffd
	.align		4
        /*0018*/ 	.word	0x00000000
	.align		4
        /*001c*/ 	.word	0xfffffffc


//--------------------- .nv.rel.action            --------------------------
	.section	.nv.rel.action,"",@"SHT_CUDA_RELOCINFO"
	.align	8
	.sectionentsize	8
        /*0000*/ 	.byte	0x73, 0x00, 0x00, 0x00, 0x00, 0x00, 0x00, 0x00, 0x00, 0x00, 0x00, 0x11, 0x25, 0x00, 0x05, 0x36


//--------------------- .nv.constant4             --------------------------
	.section	.nv.constant4,"a",@progbits
	.align	8
	.align		8
.nv.constant4:
        /*0000*/ 	.dword	_$_str
	.align		8
        /*0008*/ 	.dword	_$_str_$_1
	.align		8
        /*0010*/ 	.dword	__cudart_i2opi_d
	.align		8
        /*0018*/ 	.dword	__cudart_sin_cos_coeffs


//--------------------- .nv.constant2.triton_poi_fused_stack_10 --------------------------
	.section	.nv.constant2.triton_poi_fused_stack_10,"a",@progbits
	.sectionflags	@""
	.align	4
.nv.constant2.triton_poi_fused_stack_10:
        /* <DEDUP_REMOVED lines=13> */
        /*00d0*/ 	.byte	0x0b, 0x00, 0x00, 0x00, 0x00, 0x00, 0xe0, 0x3f


//--------------------- .nv.constant0.triton_poi_fused_stack_10 --------------------------
	.section	.nv.constant0.triton_poi_fused_stack_10,"a",@progbits
	.sectionflags	@""
	.align	4
.nv.constant0.triton_poi_fused_stack_10:
	.zero		392


//--------------------- .text.triton_poi_fused_stack_10 --------------------------
	.section	.text.triton_poi_fused_stack_10,"ax",@progbits
	.sectioninfo	@"SHI_REGISTERS=63"
	.align	128
        .global         triton_poi_fused_stack_10
        .type           triton_poi_fused_stack_10,@function
        .size           triton_poi_fused_stack_10,(.L_x_64 - triton_poi_fused_stack_10)
        .other          triton_poi_fused_stack_10,@"STO_CUDA_ENTRY STV_DEFAULT"
triton_poi_fused_stack_10:
.text.triton_poi_fused_stack_10:
[----:B------:R-:W-:Y:S02]  /*0000*/  IMAD.MOV.U32 R1, RZ, RZ, c[0x0][0x28] ;  /* 0x00000a00ff017624 */ /* 0x000fe400078e00ff */
[----:B------:R-:W0:Y:S01]  /*0010*/  S2R R0, SR_TID.X ;  /* 0x0000000000007919 */ /* 0x000e220000002100 */
[----:B------:R-:W-:Y:S01]  /*0020*/  IMAD.MOV.U32 R24, RZ, RZ, RZ ;  /* 0x000000ffff187224 */ /* 0x000fe200078e00ff */
[----:B------:R-:W-:Y:S01]  /*0030*/  ULDC.64 UR6, c[0x0][0x118] ;  /* 0x0000460000067ab9 */ /* 0x000fe20000000a00 */
[----:B------:R-:W-:Y:S01]  /*0040*/  IMAD.MOV.U32 R29, RZ, RZ, 0x4 ;  /* 0x00000004ff1d7424 */ /* 0x000fe200078e00ff */
[----:B------:R-:W1:Y:S01]  /*0050*/  S2R R5, SR_CTAID.X ;  /* 0x0000000000057919 */ /* 0x000e620000002500 */
[----:B------:R-:W-:Y:S01]  /*0060*/  IMAD.MOV.U32 R13, RZ, RZ, RZ ;  /* 0x000000ffff0d7224 */ /* 0x000fe200078e00ff */
[----:B------:R-:W-:Y:S01]  /*0070*/  IADD3 R1, R1, -0x30, RZ ;  /* 0xffffffd001017810 */ /* 0x000fe20007ffe0ff */
[----:B------:R-:W-:Y:S02]  /*0080*/  IMAD.MOV.U32 R36, RZ, RZ, RZ ;  /* 0x000000ffff247224 */ /* 0x000fe400078e00ff */
[----:B0-----:R-:W-:Y:S01]  /*0090*/  IMAD.SHL.U32 R0, R0, 0x2, RZ ;  /* 0x0000000200007824 */ /* 0x001fe200078e00ff */
[----:B-1----:R-:W-:-:S04]  /*00a0*/  SHF.R.S32.HI R6, RZ, 0x16, R5 ;  /* 0x00000016ff067819 */ /* 0x002fc80000011405 */
[----:B------:R-:W-:-:S05]  /*00b0*/  LOP3.LUT R0, R0, 0x1fe, RZ, 0xc0, !PT ;  /* 0x000001fe00007812 */ /* 0x000fca00078ec0ff */
[----:B------:R-:W-:-:S04]  /*00c0*/  IMAD R25, R5, 0x200, R0 ;  /* 0x0000020005197824 */ /* 0x000fc800078e0200 */
[C---:B------:R-:W-:Y:S01]  /*00d0*/  IMAD.HI R0, R25.reuse, -0x6db6db6d, R24 ;  /* 0x9249249319007827 */ /* 0x040fe200078e0218 */
[----:B------:R-:W-:-:S03]  /*00e0*/  IADD3 R42, R25, 0x1, RZ ;  /* 0x00000001192a7810 */ /* 0x000fc60007ffe0ff */
[----:B------:R-:W-:Y:S01]  /*00f0*/  IMAD.HI R4, R25, 0x44d72045, RZ ;  /* 0x44d7204519047827 */ /* 0x000fe200078e02ff */
[----:B------:R-:W-:-:S04]  /*0100*/  SHF.R.U32.HI R3, RZ, 0x1f, R0 ;  /* 0x0000001fff037819 */ /* 0x000fc80000011600 */
[----:B------:R-:W-:Y:S02]  /*0110*/  LEA.HI.SX32 R0, R0, R3, 0x1b ;  /* 0x0000000300007211 */ /* 0x000fe400078fdaff */
[----:B------:R-:W-:-:S03]  /*0120*/  SHF.R.U32.HI R5, RZ, 0x1f, R4 ;  /* 0x0000001fff057819 */ /* 0x000fc60000011604 */
[----:B------:R-:W-:Y:S01]  /*0130*/  IMAD.HI R2, R0, 0x78787879, RZ ;  /* 0x7878787900027827 */ /* 0x000fe200078e02ff */
[----:B------:R-:W-:-:S04]  /*0140*/  LEA.HI.SX32 R5, R4, R5, 0x10 ;  /* 0x0000000504057211 */ /* 0x000fc800078f82ff */
[----:B------:R-:W-:Y:S01]  /*0150*/  SHF.R.U32.HI R3, RZ, 0x1f, R2 ;  /* 0x0000001fff037819 */ /* 0x000fe20000011602 */
[----:B------:R-:W-:-:S03]  /*0160*/  IMAD R5, R5, 0x300, RZ ;  /* 0x0000030005057824 */ /* 0x000fc600078e02ff */
[----:B------:R-:W-:Y:S02]  /*0170*/  LEA.HI.SX32 R11, R2, R3, 0x15 ;  /* 0x00000003020b7211 */ /* 0x000fe400078faaff */
[----:B------:R-:W-:Y:S02]  /*0180*/  SGXT R3, R6, 0x1 ;  /* 0x000000010603781a */ /* 0x000fe40000000200 */
[----:B------:R-:W-:Y:S01]  /*0190*/  SHF.R.S32.HI R9, RZ, 0x1f, R5 ;  /* 0x0000001fff097819 */ /* 0x000fe20000011405 */
[----:B------:R-:W-:Y:S01]  /*01a0*/  IMAD R11, R11, -0x1100, R0 ;  /* 0xffffef000b0b7824 */ /* 0x000fe200078e0200 */
[C---:B------:R-:W-:Y:S02]  /*01b0*/  LEA.HI R0, R3.reuse, R42, RZ, 0x2 ;  /* 0x0000002a03007211 */ /* 0x040fe400078f10ff */
[----:B------:R-:W-:Y:S01]  /*01c0*/  LEA.HI R3, R3, R25, RZ, 0x2 ;  /* 0x0000001903037211 */ /* 0x000fe200078f10ff */
[----:B------:R-:W-:Y:S01]  /*01d0*/  IMAD R28, R11, 0x3, RZ ;  /* 0x000000030b1c7824 */ /* 0x000fe200078e02ff */
[----:B------:R-:W-:-:S02]  /*01e0*/  LOP3.LUT R7, R0, 0xfffffffc, RZ, 0xc0, !PT ;  /* 0xfffffffc00077812 */ /* 0x000fc400078ec0ff */
[----:B------:R-:W-:Y:S02]  /*01f0*/  ISETP.GT.AND P1, PT, R11, 0xff, PT ;  /* 0x000000ff0b00780c */ /* 0x000fe40003f24270 */
[----:B------:R-:W-:Y:S01]  /*0200*/  IADD3 R0, P0, R28, R5, RZ ;  /* 0x000000051c007210 */ /* 0x000fe20007f1e0ff */
[----:B------:R-:W-:Y:S01]  /*0210*/  IMAD.IADD R42, R42, 0x1, -R7 ;  /* 0x000000012a2a7824 */ /* 0x000fe200078e0a07 */
[----:B------:R-:W-:Y:S01]  /*0220*/  LOP3.LUT R5, R3, 0xfffffffc, RZ, 0xc0, !PT ;  /* 0xfffffffc03057812 */ /* 0x000fe200078ec0ff */
[----:B------:R-:W-:Y:S01]  /*0230*/  CS2R R6, SRZ ;  /* 0x0000000000067805 */ /* 0x000fe2000001ff00 */
[C---:B------:R-:W-:Y:S01]  /*0240*/  LEA.HI.X.SX32 R9, R28.reuse, R9, 0x1, P0 ;  /* 0x000000091c097211 */ /* 0x040fe200000f0eff */
[----:B------:R-:W-:Y:S01]  /*0250*/  IMAD.WIDE R28, R28, R29, c[0x0][0x168] ;  /* 0x00005a001c1c7625 */ /* 0x000fe200078e021d */
[----:B------:R-:W-:Y:S02]  /*0260*/  LEA R26, P0, R0, c[0x0][0x160], 0x2 ;  /* 0x00005800001a7a11 */ /* 0x000fe400078010ff */
[----:B------:R-:W-:Y:S01]  /*0270*/  ISETP.GE.AND P3, PT, R42, 0x1, PT ;  /* 0x000000012a00780c */ /* 0x000fe20003f66270 */
[----:B------:R-:W-:Y:S01]  /*0280*/  IMAD.IADD R12, R25, 0x1, -R5 ;  /* 0x00000001190c7824 */ /* 0x000fe200078e0a05 */
[----:B------:R-:W-:-:S02]  /*0290*/  ISETP.GE.AND P2, PT, R11, 0x100, PT ;  /* 0x000001000b00780c */ /* 0x000fc40003f46270 */
[----:B------:R-:W-:Y:S02]  /*02a0*/  LEA.HI.X R27, R0, c[0x0][0x164], R9, 0x2, P0 ;  /* 0x00005900001b7a11 */ /* 0x000fe400000f1409 */
[----:B------:R-:W-:Y:S02]  /*02b0*/  P2R R51, PR, RZ, 0x2 ;  /* 0x00000002ff337803 */ /* 0x000fe40000000000 */
[C---:B------:R-:W-:Y:S02]  /*02c0*/  ISETP.LT.AND P4, PT, R12.reuse, 0x1, P1 ;  /* 0x000000010c00780c */ /* 0x040fe40000f81270 */
[C---:B------:R-:W-:Y:S02]  /*02d0*/  ISETP.GT.AND P5, PT, R11.reuse, 0xff, !P3 ;  /* 0x000000ff0b00780c */ /* 0x040fe40005fa4270 */
[----:B------:R-:W-:Y:S02]  /*02e0*/  ISETP.LT.AND P0, PT, R12, 0x1, !P2 ;  /* 0x000000010c00780c */ /* 0x000fe40005701270 */
[----:B------:R-:W-:-:S07]  /*02f0*/  ISETP.LT.AND P1, PT, R11, 0x100, !P3 ;  /* 0x000001000b00780c */ /* 0x000fce0005f21270 */
[----:B------:R-:W2:Y:S04]  /*0300*/  @P4 LDG.E.EL R7, [R28.64+-0xbf8] ;  /* 0xfff408061c074981 */ /* 0x000ea8000c2e1900 */
[----:B------:R-:W3:Y:S04]  /*0310*/  @P5 LDG.E.EL R13, [R28.64+-0xbf8] ;  /* 0xfff408061c0d5981 */ /* 0x000ee8000c2e1900 */
[----:B------:R-:W2:Y:S04]  /*0320*/  @P0 LDG.E.EL R6, [R26.64+0x8] ;  /* 0x000008061a060981 */ /* 0x000ea8000c2e1900 */
[----:B------:R-:W3:Y:S01]  /*0330*/  @P1 LDG.E.EL R36, [R26.64+0x8] ;  /* 0x000008061a241981 */ /* 0x000ee2000c2e1900 */
[----:B------:R-:W-:Y:S01]  /*0340*/  SHF.R.S32.HI R3, RZ, 0x2, R3 ;  /* 0x00000002ff037819 */ /* 0x000fe20000011403 */
[----:B------:R-:W-:Y:S01]  /*0350*/  IMAD.MOV.U32 R2, RZ, RZ, RZ ;  /* 0x000000ffff027224 */ /* 0x000fe200078e00ff */
[----:B------:R-:W-:Y:S01]  /*0360*/  ISETP.GE.AND P0, PT, R12, 0x1, PT ;  /* 0x000000010c00780c */ /* 0x000fe20003f06270 */
[----:B------:R-:W-:Y:S01]  /*0370*/  BSSY B0, `(.L_x_0) ;  /* 0x0000011000007945 */ /* 0x000fe20003800000 */
[----:B------:R-:W-:Y:S01]  /*0380*/  UMOV UR4, URZ ;  /* 0x0000003f00047c82 */ /* 0x000fe20008000000 */
[----:B------:R-:W-:Y:S01]  /*0390*/  IMAD.HI R0, R3, -0x6db6db6d, R2 ;  /* 0x9249249303007827 */ /* 0x000fe200078e0202 */
[----:B------:R-:W-:-:S04]  /*03a0*/  P2R R60, PR, RZ, 0x1 ;  /* 0x00000001ff3c7803 */ /* 0x000fc80000000000 */
[----:B------:R-:W-:-:S04]  /*03b0*/  SHF.R.U32.HI R5, RZ, 0x1f, R0 ;  /* 0x0000001fff057819 */ /* 0x000fc80000011600 */
[----:B------:R-:W-:Y:S02]  /*03c0*/  LEA.HI.SX32 R5, R0, R5, 0x1d ;  /* 0x0000000500057211 */ /* 0x000fe400078feaff */
[----:B------:R-:W-:-:S03]  /*03d0*/  MOV R0, 0x480 ;  /* 0x0000048000007802 */ /* 0x000fc60000000f00 */
[----:B------:R-:W-:-:S04]  /*03e0*/  IMAD R5, R5, -0xe, R3 ;  /* 0xfffffff205057824 */ /* 0x000fc800078e0203 */
[----:B------:R-:W-:Y:S02]  /*03f0*/  IMAD.SHL.U32 R8, R5, 0x2, RZ ;  /* 0x0000000205087824 */ /* 0x000fe400078e00ff */
[----:B------:R-:W-:-:S04]  /*0400*/  IMAD.MOV.U32 R5, RZ, RZ, 0x40c38800 ;  /* 0x40c38800ff057424 */ /* 0x000fc800078e00ff */
[----:B------:R-:W0:Y:S02]  /*0410*/  I2F.F64 R8, R8 ;  /* 0x0000000800087312 */ /* 0x000e240000201c00 */
[----:B0-----:R-:W0:-:S10]  /*0420*/  DMUL R14, R8, c[0x2][0x0] ;  /* 0x00800000080e7a28 */ /* 0x001e140000000000 */
[----:B0-----:R-:W-:Y:S02]  /*0430*/  IMAD.MOV.U32 R4, RZ, RZ, R14 ;  /* 0x000000ffff047224 */ /* 0x001fe400078e000e */
[----:B------:R-:W-:Y:S01]  /*0440*/  IMAD.MOV.U32 R2, RZ, RZ, R15 ;  /* 0x000000ffff027224 */ /* 0x000fe200078e000f */
[----:B--2---:R-:W-:Y:S02]  /*0450*/  SEL R6, R6, R7, !P2 ;  /* 0x0000000706067207 */ /* 0x004fe40005000000 */
[----:B---3--:R-:W-:Y:S02]  /*0460*/  SEL R36, R36, R13, !P2 ;  /* 0x0000000d24247207 */ /* 0x008fe40005000000 */
[----:B------:R-:W-:Y:S05]  /*0470*/  CALL.REL.NOINC `($triton_poi_fused_stack_10$__internal_accurate_pow) ;  /* 0x00002b1000007944 */ /* 0x000fea0003c00000 */
[----:B------:R-:W-:Y:S05]  /*0480*/  BSYNC B0 ;  /* 0x0000000000007941 */ /* 0x000fea0003800000 */
.L_x_0:
[----:B------:R-:W-:Y:S01]  /*0490*/  IMAD.MOV.U32 R2, RZ, RZ, -0x6db6db6e ;  /* 0x92492492ff027424 */ /* 0x000fe200078e00ff */
[----:B------:R-:W1:Y:S01]  /*04a0*/  F2F.F64.F32 R6, R6 ;  /* 0x0000000600067310 */ /* 0x000e620000201800 */
[----:B------:R-:W-:Y:S01]  /*04b0*/  IMAD.MOV.U32 R3, RZ, RZ, 0x3fa24924 ;  /* 0x3fa24924ff037424 */ /* 0x000fe200078e00ff */
[----:B------:R-:W-:Y:S01]  /*04c0*/  BSSY B0, `(.L_x_1) ;  /* 0x0000015000007945 */ /* 0x000fe20003800000 */
[----:B0-----:R-:W-:Y:S02]  /*04d0*/  IMAD.MOV.U32 R16, RZ, RZ, R10 ;  /* 0x000000ffff107224 */ /* 0x001fe400078e000a */
[----:B------:R-:W-:-:S02]  /*04e0*/  IMAD.MOV.U32 R17, RZ, RZ, R21 ;  /* 0x000000ffff117224 */ /* 0x000fc400078e0015 */
[----:B------:R0:W2:Y:S02]  /*04f0*/  DFMA R8, R8, R2, 10000 ;  /* 0x40c388000808742b */ /* 0x0000a40000000002 */
[----:B0-----:R-:W-:Y:S02]  /*0500*/  IMAD.MOV.U32 R2, RZ, RZ, R16 ;  /* 0x000000ffff027224 */ /* 0x001fe400078e0010 */
[----:B------:R-:W-:-:S06]  /*0510*/  IMAD.MOV.U32 R3, RZ, RZ, R17 ;  /* 0x000000ffff037224 */ /* 0x000fcc00078e0011 */
[----:B--2---:R-:W-:-:S04]  /*0520*/  LOP3.LUT R0, R9, 0x7ff00000, RZ, 0xc0, !PT ;  /* 0x7ff0000009007812 */ /* 0x004fc800078ec0ff */
[----:B------:R-:W-:-:S13]  /*0530*/  ISETP.NE.AND P1, PT, R0, 0x7ff00000, PT ;  /* 0x7ff000000000780c */ /* 0x000fda0003f25270 */
[----:B------:R-:W-:Y:S05]  /*0540*/  @P1 BRA `(.L_x_2) ;  /* 0x000000c000001947 */ /* 0x000fea0003800000 */
[----:B-1----:R-:W0:Y:S01]  /*0550*/  DSETP.NAN.AND P0, PT, |R14|, |R14|, PT ;  /* 0x4000000e0e00722a */ /* 0x002e220003f08200 */
[----:B------:R-:W-:Y:S02]  /*0560*/  IMAD.MOV.U32 R2, RZ, RZ, R8 ;  /* 0x000000ffff027224 */ /* 0x000fe400078e0008 */
[----:B------:R-:W-:-:S11]  /*0570*/  IMAD.MOV.U32 R3, RZ, RZ, R9 ;  /* 0x000000ffff037224 */ /* 0x000fd600078e0009 */
[----:B0-----:R-:W-:Y:S05]  /*0580*/  @P0 BRA `(.L_x_2) ;  /* 0x0000008000000947 */ /* 0x001fea0003800000 */
[----:B------:R-:W-:Y:S02]  /*0590*/  ISETP.NE.AND P0, PT, R14, RZ, PT ;  /* 0x000000ff0e00720c */ /* 0x000fe40003f05270 */
[----:B------:R-:W-:-:S04]  /*05a0*/  LOP3.LUT R0, R15, 0x7fffffff, RZ, 0xc0, !PT ;  /* 0x7fffffff0f007812 */ /* 0x000fc800078ec0ff */
[----:B------:R-:W-:-:S13]  /*05b0*/  ISETP.NE.OR P0, PT, R0, 0x7ff00000, P0 ;  /* 0x7ff000000000780c */ /* 0x000fda0000705670 */
[----:B------:R-:W-:Y:S01]  /*05c0*/  @!P0 ISETP.GE.AND P4, PT, R15, RZ, PT ;  /* 0x000000ff0f00820c */ /* 0x000fe20003f86270 */
[----:B------:R-:W-:Y:S02]  /*05d0*/  @!P0 IMAD.MOV.U32 R2, RZ, RZ, RZ ;  /* 0x000000ffff028224 */ /* 0x000fe400078e00ff */
[----:B------:R-:W-:Y:S01]  /*05e0*/  @P0 IMAD.MOV.U32 R2, RZ, RZ, R16 ;  /* 0x000000ffff020224 */ /* 0x000fe200078e0010 */
[----:B------:R-:W-:Y:S01]  /*05f0*/  @!P0 SEL R3, RZ, 0x7ff00000, !P4 ;  /* 0x7ff00000ff038807 */ /* 0x000fe20006000000 */
[----:B------:R-:W-:-:S03]  /*0600*/  @P0 IMAD.MOV.U32 R3, RZ, RZ, R17 ;  /* 0x000000ffff030224 */ /* 0x000fc600078e0011 */
.L_x_2:
[----:B-1----:R-:W-:Y:S05]  /*0610*/  BSYNC B0 ;  /* 0x0000000000007941 */ /* 0x002fea0003800000 */
.L_x_1:
[----:B------:R-:W0:Y:S01]  /*0620*/  F2F.F64.F32 R36, R36 ;  /* 0x0000002400247310 */ /* 0x000e220000201800 */
[----:B------:R-:W1:Y:S01]  /*0630*/  DSETP.NEU.AND P4, PT, R14, RZ, PT ;  /* 0x000000ff0e00722a */ /* 0x000e620003f8d000 */
[----:B------:R-:W-:Y:S01]  /*0640*/  BSSY B0, `(.L_x_3) ;  /* 0x0000007000007945 */ /* 0x000fe20003800000 */
[----:B------:R-:W-:Y:S01]  /*0650*/  IMAD.MOV.U32 R4, RZ, RZ, R14 ;  /* 0x000000ffff047224 */ /* 0x000fe200078e000e */
[----:B------:R-:W-:-:S03]  /*0660*/  MOV R0, 0x6b0 ;  /* 0x000006b000007802 */ /* 0x000fc60000000f00 */
[----:B-1----:R-:W-:Y:S01]  /*0670*/  FSEL R48, R2, RZ, P4 ;  /* 0x000000ff02307208 */ /* 0x002fe20002000000 */
[----:B------:R-:W-:Y:S01]  /*0680*/  IMAD.MOV.U32 R2, RZ, RZ, R15 ;  /* 0x000000ffff027224 */ /* 0x000fe200078e000f */
[----:B------:R-:W-:Y:S02]  /*0690*/  FSEL R49, R3, 1.875, P4 ;  /* 0x3ff0000003317808 */ /* 0x000fe40002000000 */
[----:B0-----:R-:W-:Y:S05]  /*06a0*/  CALL.REL.NOINC `($triton_poi_fused_stack_10$__internal_accurate_pow) ;  /* 0x000028e000007944 */ /* 0x001fea0003c00000 */
[----:B------:R-:W-:Y:S05]  /*06b0*/  BSYNC B0 ;  /* 0x0000000000007941 */ /* 0x000fea0003800000 */
.L_x_3:
[----:B------:R-:W1:Y:S01]  /*06c0*/  MUFU.RCP64H R3, R49 ;  /* 0x0000003100037308 */ /* 0x000e620000001800 */
[----:B------:R-:W-:Y:S01]  /*06d0*/  IMAD.MOV.U32 R2, RZ, RZ, 0x1 ;  /* 0x00000001ff027424 */ /* 0x000fe200078e00ff */
[----:B------:R-:W-:Y:S05]  /*06e0*/  BSSY B0, `(.L_x_4) ;  /* 0x000001b000007945 */ /* 0x000fea0003800000 */
[----:B-1----:R-:W1:-:S06]  /*06f0*/  DFMA R4, -R48, R2, 1 ;  /* 0x3ff000003004742b */ /* 0x002e4c0000000102 */
[----:B-1----:R-:W1:-:S06]  /*0700*/  DFMA R4, R4, R4, R4 ;  /* 0x000000040404722b */ /* 0x002e4c0000000004 */
[----:B-1----:R-:W1:-:S06]  /*0710*/  DFMA R4, R2, R4, R2 ;  /* 0x000000040204722b */ /* 0x002e4c0000000002 */
[----:B-1----:R-:W1:-:S06]  /*0720*/  DFMA R2, -R48, R4, 1 ;  /* 0x3ff000003002742b */ /* 0x002e4c0000000104 */
[----:B-1----:R-:W1:-:S06]  /*0730*/  DFMA R2, R4, R2, R4 ;  /* 0x000000020402722b */ /* 0x002e4c0000000004 */
[----:B-1----:R-:W1:-:S06]  /*0740*/  DMUL R4, R2, 1 ;  /* 0x3ff0000002047828 */ /* 0x002e4c0000000000 */
[----:B01----:R-:W0:-:S06]  /*0750*/  DFMA R16, -R48, R4, 1 ;  /* 0x3ff000003010742b */ /* 0x003e0c0000000104 */
[----:B0-----:R0:W1:Y:S02]  /*0760*/  DFMA R2, R2, R16, R4 ;  /* 0x000000100202722b */ /* 0x0010640000000004 */
[----:B0-----:R-:W-:Y:S02]  /*0770*/  IMAD.MOV.U32 R16, RZ, RZ, R10 ;  /* 0x000000ffff107224 */ /* 0x001fe400078e000a */
[----:B------:R-:W-:Y:S02]  /*0780*/  IMAD.MOV.U32 R17, RZ, RZ, R21 ;  /* 0x000000ffff117224 */ /* 0x000fe400078e0015 */
[----:B------:R-:W-:Y:S02]  /*0790*/  IMAD.MOV.U32 R4, RZ, RZ, R16 ;  /* 0x000000ffff047224 */ /* 0x000fe400078e0010 */
[----:B------:R-:W-:Y:S02]  /*07a0*/  IMAD.MOV.U32 R5, RZ, RZ, R17 ;  /* 0x000000ffff057224 */ /* 0x000fe400078e0011 */
[----:B-1----:R-:W-:Y:S01]  /*07b0*/  FFMA R0, RZ, R49, R3 ;  /* 0x00000031ff007223 */ /* 0x002fe20000000003 */
[----:B------:R-:W-:Y:S05]  /*07c0*/  @P1 BRA `(.L_x_5) ;  /* 0x000000c000001947 */ /* 0x000fea0003800000 */
[----:B------:R-:W0:Y:S01]  /*07d0*/  DSETP.NAN.AND P0, PT, |R14|, |R14|, PT ;  /* 0x4000000e0e00722a */ /* 0x000e220003f08200 */
[----:B------:R-:W-:-:S02]  /*07e0*/  IMAD.MOV.U32 R4, RZ, RZ, R8 ;  /* 0x000000ffff047224 */ /* 0x000fc400078e0008 */
        /* <DEDUP_REMOVED lines=10> */
.L_x_5:
[----:B------:R-:W-:Y:S05]  /*0890*/  BSYNC B0 ;  /* 0x0000000000007941 */ /* 0x000fea0003800000 */
.L_x_4:
[----:B------:R-:W-:Y:S01]  /*08a0*/  FSETP.GT.AND P0, PT, |R0|, 1.469367938527859385e-39, PT ;  /* 0x001000000000780b */ /* 0x000fe20003f04200 */
[----:B------:R-:W-:Y:S01]  /*08b0*/  UMOV UR5, 0x3ff00000 ;  /* 0x3ff0000000057882 */ /* 0x000fe20000000000 */
[----:B------:R-:W-:Y:S01]  /*08c0*/  BSSY B0, `(.L_x_6) ;  /* 0x000000b000007945 */ /* 0x000fe20003800000 */
[----:B------:R-:W-:Y:S01]  /*08d0*/  UMOV UR4, URZ ;  /* 0x0000003f00047c82 */ /* 0x000fe20008000000 */
[----:B------:R-:W-:Y:S02]  /*08e0*/  FSEL R8, R4, RZ, P4 ;  /* 0x000000ff04087208 */ /* 0x000fe40002000000 */
[----:B------:R-:W-:-:S07]  /*08f0*/  FSEL R9, R5, 1.875, P4 ;  /* 0x3ff0000005097808 */ /* 0x000fce0002000000 */
[----:B------:R-:W-:Y:S05]  /*0900*/  @P0 BRA `(.L_x_7) ;  /* 0x0000006000000947 */ /* 0x000fea0003800000 */
[----:B------:R-:W-:Y:S01]  /*0910*/  IMAD.MOV.U32 R4, RZ, RZ, R48 ;  /* 0x000000ffff047224 */ /* 0x000fe200078e0030 */
[----:B------:R-:W-:Y:S01]  /*0920*/  MOV R0, 0x950 ;  /* 0x0000095000007802 */ /* 0x000fe20000000f00 */
[----:B------:R-:W-:Y:S02]  /*0930*/  IMAD.MOV.U32 R5, RZ, RZ, R49 ;  /* 0x000000ffff057224 */ /* 0x000fe400078e0031 */
[----:B------:R-:W-:Y:S05]  /*0940*/  CALL.REL.NOINC `($__internal_0_$__cuda_sm20_div_rn_f64_full) ;  /* 0x0000205000007944 */ /* 0x000fea0003c00000 */
[----:B------:R-:W-:Y:S02]  /*0950*/  IMAD.MOV.U32 R2, RZ, RZ, R22 ;  /* 0x000000ffff027224 */ /* 0x000fe400078e0016 */
[----:B------:R-:W-:Y:S02]  /*0960*/  IMAD.MOV.U32 R3, RZ, RZ, R23 ;  /* 0x000000ffff037224 */ /* 0x000fe400078e0017 */
.L_x_7:
[----:B------:R-:W-:Y:S05]  /*0970*/  BSYNC B0 ;  /* 0x0000000000007941 */ /* 0x000fea0003800000 */
.L_x_6:
[----:B------:R-:W0:Y:S01]  /*0980*/  MUFU.RCP64H R5, R9 ;  /* 0x0000000900057308 */ /* 0x000e220000001800 */
[----:B------:R-:W-:Y:S01]  /*0990*/  IMAD.MOV.U32 R4, RZ, RZ, 0x1 ;  /* 0x00000001ff047424 */ /* 0x000fe200078e00ff */
[----:B------:R-:W-:Y:S05]  /*09a0*/  BSSY B0, `(.L_x_8) ;  /* 0x0000012000007945 */ /* 0x000fea0003800000 */
[----:B0-----:R-:W0:-:S06]  /*09b0*/  DFMA R14, -R8, R4, 1 ;  /* 0x3ff00000080e742b */ /* 0x001e0c0000000104 */
[----:B0-----:R-:W0:-:S06]  /*09c0*/  DFMA R14, R14, R14, R14 ;  /* 0x0000000e0e0e722b */ /* 0x001e0c000000000e */
[----:B0-----:R-:W0:-:S06]  /*09d0*/  DFMA R14, R4, R14, R4 ;  /* 0x0000000e040e722b */ /* 0x001e0c0000000004 */
[----:B0-----:R-:W0:-:S06]  /*09e0*/  DFMA R4, -R8, R14, 1 ;  /* 0x3ff000000804742b */ /* 0x001e0c000000010e */
[----:B0-----:R-:W0:-:S06]  /*09f0*/  DFMA R4, R14, R4, R14 ;  /* 0x000000040e04722b */ /* 0x001e0c000000000e */
[----:B0-----:R-:W0:-:S06]  /*0a00*/  DMUL R14, R4, 1 ;  /* 0x3ff00000040e7828 */ /* 0x001e0c0000000000 */
[----:B0-----:R-:W0:-:S06]  /*0a10*/  DFMA R16, -R8, R14, 1 ;  /* 0x3ff000000810742b */ /* 0x001e0c000000010e */
[----:B0-----:R-:W0:-:S10]  /*0a20*/  DFMA R4, R4, R16, R14 ;  /* 0x000000100404722b */ /* 0x001e14000000000e */
[----:B0-----:R-:W-:-:S05]  /*0a30*/  FFMA R0, RZ, R9, R5 ;  /* 0x00000009ff007223 */ /* 0x001fca0000000005 */
[----:B------:R-:W-:-:S13]  /*0a40*/  FSETP.GT.AND P0, PT, |R0|, 1.469367938527859385e-39, PT ;  /* 0x001000000000780b */ /* 0x000fda0003f04200 */
[----:B------:R-:W-:Y:S05]  /*0a50*/  @P0 BRA `(.L_x_9) ;  /* 0x0000006000000947 */ /* 0x000fea0003800000 */
[----:B------:R-:W-:Y:S01]  /*0a60*/  IMAD.MOV.U32 R4, RZ, RZ, R8 ;  /* 0x000000ffff047224 */ /* 0x000fe200078e0008 */
[----:B------:R-:W-:Y:S01]  /*0a70*/  MOV R0, 0xaa0 ;  /* 0x00000aa000007802 */ /* 0x000fe20000000f00 */
[----:B------:R-:W-:Y:S02]  /*0a80*/  IMAD.MOV.U32 R5, RZ, RZ, R9 ;  /* 0x000000ffff057224 */ /* 0x000fe400078e0009 */
[----:B------:R-:W-:Y:S05]  /*0a90*/  CALL.REL.NOINC `($__internal_0_$__cuda_sm20_div_rn_f64_full) ;  /* 0x00001f0000007944 */ /* 0x000fea0003c00000 */
[----:B------:R-:W-:Y:S02]  /*0aa0*/  IMAD.MOV.U32 R4, RZ, RZ, R22 ;  /* 0x000000ffff047224 */ /* 0x000fe400078e0016 */
[----:B------:R-:W-:Y:S02]  /*0ab0*/  IMAD.MOV.U32 R5, RZ, RZ, R23 ;  /* 0x000000ffff057224 */ /* 0x000fe400078e0017 */
.L_x_9:
[----:B------:R-:W-:Y:S05]  /*0ac0*/  BSYNC B0 ;  /* 0x0000000000007941 */ /* 0x000fea0003800000 */
.L_x_8:
[----:B------:R-:W0:Y:S01]  /*0ad0*/  DMUL R16, R6, R2 ;  /* 0x0000000206107228 */ /* 0x000e220000000000 */
[----:B------:R-:W-:Y:S01]  /*0ae0*/  IADD3 R22, P1, R1, c[0x0][0x20], RZ ;  /* 0x0000080001167a10 */ /* 0x000fe20007f3e0ff */
[----:B------:R-:W-:Y:S02]  /*0af0*/  BSSY B1, `(.L_x_10) ;  /* 0x000001f000017945 */ /* 0x000fe40003800000 */
[----:B------:R1:W2:Y:S02]  /*0b00*/  DMUL R36, R36, R4 ;  /* 0x0000000424247228 */ /* 0x0002a40000000000 */
[----:B------:R-:W-:-:S04]  /*0b10*/  IMAD.X R21, RZ, RZ, c[0x0][0x24], P1 ;  /* 0x00000900ff157624 */ /* 0x000fc800008e06ff */
[----:B0-----:R-:W-:Y:S02]  /*0b20*/  LOP3.LUT R0, R17, 0x7fffffff, RZ, 0xc0, !PT ;  /* 0x7fffffff11007812 */ /* 0x001fe400078ec0ff */
[----:B------:R-:W-:Y:S02]  /*0b30*/  ISETP.NE.AND P0, PT, R16, RZ, PT ;  /* 0x000000ff1000720c */ /* 0x000fe40003f05270 */
[----:B------:R-:W-:-:S13]  /*0b40*/  ISETP.EQ.AND P4, PT, R0, 0x7ff00000, PT ;  /* 0x7ff000000000780c */ /* 0x000fda0003f82270 */
[----:B------:R-:W-:Y:S05]  /*0b50*/  @!P0 BRA P4, `(.L_x_11) ;  /* 0x0000016000008947 */ /* 0x000fea0002000000 */
[C---:B-12---:R-:W0:Y:S01]  /*0b60*/  DMUL R8, R16.reuse, c[0x2][0x8] ;  /* 0x0080020010087a28 */ /* 0x046e220000000000 */
[----:B------:R-:W-:Y:S03]  /*0b70*/  BSSY B2, `(.L_x_12) ;  /* 0x0000012000027945 */ /* 0x000fe60003800000 */
[----:B------:R-:W-:Y:S02]  /*0b80*/  DSETP.GE.AND P0, PT, |R16|, 2.14748364800000000000e+09, PT ;  /* 0x41e000001000742a */ /* 0x000fe40003f06200 */
[----:B0-----:R-:W0:Y:S08]  /*0b90*/  F2I.F64 R50, R8 ;  /* 0x0000000800327311 */ /* 0x001e300000301100 */
[----:B0-----:R-:W0:Y:S01]  /*0ba0*/  I2F.F64 R14, R50 ;  /* 0x00000032000e7312 */ /* 0x001e220000201c00 */
[----:B------:R1:W-:Y:S01]  /*0bb0*/  STL [R1], R50 ;  /* 0x0000003201007387 */ /* 0x0003e20000100800 */
[----:B0-----:R-:W0:-:S06]  /*0bc0*/  DFMA R6, -R14, c[0x2][0x10], R16 ;  /* 0x008004000e067a2b */ /* 0x001e0c0000000110 */
[----:B0-----:R-:W0:-:S06]  /*0bd0*/  DFMA R6, -R14, c[0x2][0x18], R6 ;  /* 0x008006000e067a2b */ /* 0x001e0c0000000106 */
[----:B0-----:R1:W0:Y:S01]  /*0be0*/  DFMA R6, -R14, c[0x2][0x20], R6 ;  /* 0x008008000e067a2b */ /* 0x0012220000000106 */
[----:B------:R-:W-:Y:S05]  /*0bf0*/  @!P0 BRA `(.L_x_13) ;  /* 0x0000009000008947 */ /* 0x000fea0003800000 */
[----:B------:R-:W-:Y:S01]  /*0c00*/  BSSY B3, `(.L_x_14) ;  /* 0x0000005000037945 */ /* 0x000fe20003800000 */
[----:B-1----:R-:W-:Y:S01]  /*0c10*/  IMAD.MOV.U32 R14, RZ, RZ, R16 ;  /* 0x000000ffff0e7224 */ /* 0x002fe200078e0010 */
[----:B------:R-:W-:Y:S01]  /*0c20*/  MOV R10, 0xc50 ;  /* 0x00000c50000a7802 */ /* 0x000fe20000000f00 */
[----:B------:R-:W-:Y:S02]  /*0c30*/  IMAD.MOV.U32 R13, RZ, RZ, R17 ;  /* 0x000000ffff0d7224 */ /* 0x000fe400078e0011 */
[----:B0-----:R-:W-:Y:S05]  /*0c40*/  CALL.REL.NOINC `($triton_poi_fused_stack_10$__internal_trig_reduction_slowpathd) ;  /* 0x00002bf000007944 */ /* 0x001fea0003c00000 */
[----:B------:R-:W-:Y:S05]  /*0c50*/  BSYNC B3 ;  /* 0x0000000000037941 */ /* 0x000fea0003800000 */
.L_x_14:
[----:B------:R0:W5:Y:S01]  /*0c60*/  LDL R50, [R1] ;  /* 0x0000000001327983 */ /* 0x0001620000100800 */
[----:B------:R-:W-:Y:S02]  /*0c70*/  IMAD.MOV.U32 R6, RZ, RZ, R18 ;  /* 0x000000ffff067224 */ /* 0x000fe400078e0012 */
[----:B------:R-:W-:Y:S02]  /*0c80*/  IMAD.MOV.U32 R7, RZ, RZ, R19 ;  /* 0x000000ffff077224 */ /* 0x000fe400078e0013 */
.L_x_13:
[----:B------:R-:W-:Y:S05]  /*0c90*/  BSYNC B2 ;  /* 0x0000000000027941 */ /* 0x000fea0003800000 */
.L_x_12:
[----:B-1---5:R-:W-:Y:S01]  /*0ca0*/  IADD3 R50, R50, 0x1, RZ ;  /* 0x0000000132327810 */ /* 0x022fe20007ffe0ff */
[----:B------:R-:W-:Y:S05]  /*0cb0*/  BRA `(.L_x_15) ;  /* 0x0000002000007947 */ /* 0x000fea0003800000 */
.L_x_11:
[----:B-12---:R0:W1:Y:S01]  /*0cc0*/  DMUL R6, RZ, R16 ;  /* 0x00000010ff067228 */ /* 0x0060620000000000 */
[----:B------:R-:W-:-:S05]  /*0cd0*/  IMAD.MOV.U32 R50, RZ, RZ, 0x1 ;  /* 0x00000001ff327424 */ /* 0x000fca00078e00ff */
.L_x_15:
[----:B------:R-:W-:Y:S05]  /*0ce0*/  BSYNC B1 ;  /* 0x0000000000017941 */ /* 0x000fea0003800000 */
.L_x_10:
[----:B------:R-:W-:Y:S01]  /*0cf0*/  LOP3.LUT P0, R0, R50, 0x1, RZ, 0xc0, !PT ;  /* 0x0000000132007812 */ /* 0x000fe2000780c0ff */
[----:B------:R-:W-:-:S02]  /*0d00*/  IMAD.MOV.U32 R9, RZ, RZ, 0x8 ;  /* 0x00000008ff097424 */ /* 0x000fc400078e00ff */
[----:B------:R-:W-:Y:S01]  /*0d10*/  IMAD.MOV.U32 R30, RZ, RZ, 0x79785eba ;  /* 0x79785ebaff1e7424 */ /* 0x000fe200078e00ff */
[----:B01----:R-:W0:Y:S01]  /*0d20*/  DMUL R34, R6, R6 ;  /* 0x0000000606227228 */ /* 0x003e220000000000 */
[----:B------:R-:W-:Y:S01]  /*0d30*/  IMAD.SHL.U32 R0, R0, 0x8, RZ ;  /* 0x0000000800007824 */ /* 0x000fe200078e00ff */
[----:B------:R-:W-:-:S03]  /*0d40*/  P2R R57, PR, RZ, 0x1 ;  /* 0x00000001ff397803 */ /* 0x000fc60000000000 */
[----:B------:R-:W-:-:S05]  /*0d50*/  IMAD.WIDE.U32 R8, R0, R9, c[0x4][0x18] ;  /* 0x0100060000087625 */ /* 0x000fca00078e0009 */
[----:B------:R-:W0:Y:S04]  /*0d60*/  LDG.E.64.CONSTANT R14, [R8.64+0x8] ;  /* 0x00000806080e7981 */ /* 0x000e28000c1e9b00 */
[----:B------:R-:W2:Y:S04]  /*0d70*/  LDG.E.64.CONSTANT R16, [R8.64+0x10] ;  /* 0x0000100608107981 */ /* 0x000ea8000c1e9b00 */
[----:B------:R-:W3:Y:S04]  /*0d80*/  LDG.E.64.CONSTANT R18, [R8.64+0x18] ;  /* 0x0000180608127981 */ /* 0x000ee8000c1e9b00 */
[----:B------:R-:W4:Y:S04]  /*0d90*/  LDG.E.64.CONSTANT R38, [R8.64+0x20] ;  /* 0x0000200608267981 */ /* 0x000f28000c1e9b00 */
[----:B------:R1:W5:Y:S04]  /*0da0*/  LDG.E.64.CONSTANT R46, [R8.64+0x28] ;  /* 0x00002806082e7981 */ /* 0x000368000c1e9b00 */
[----:B------:R1:W5:Y:S01]  /*0db0*/  LDG.E.64.CONSTANT R52, [R8.64+0x30] ;  /* 0x0000300608347981 */ /* 0x000362000c1e9b00 */
[----:B------:R-:W-:Y:S01]  /*0dc0*/  IMAD.MOV.U32 R0, RZ, RZ, 0x3de5db65 ;  /* 0x3de5db65ff007424 */ /* 0x000fe200078e00ff */
[----:B------:R-:W-:Y:S01]  /*0dd0*/  FSEL R30, -R30, 4.2945490664224492434e-19, !P0 ;  /* 0x20fd81641e1e7808 */ /* 0x000fe20004000100 */
[----:B------:R-:W-:Y:S03]  /*0de0*/  BSSY B1, `(.L_x_16) ;  /* 0x0000022000017945 */ /* 0x000fe60003800000 */
[----:B------:R-:W-:-:S02]  /*0df0*/  FSEL R31, R0, -0.082518599927425384521, !P0 ;  /* 0xbda8ff83001f7808 */ /* 0x000fc40004000000 */
[----:B------:R-:W-:Y:S02]  /*0e00*/  LOP3.LUT R0, R37, 0x7fffffff, RZ, 0xc0, !PT ;  /* 0x7fffffff25007812 */ /* 0x000fe400078ec0ff */
[----:B------:R-:W-:Y:S02]  /*0e10*/  ISETP.NE.AND P0, PT, R36, RZ, PT ;  /* 0x000000ff2400720c */ /* 0x000fe40003f05270 */
[----:B------:R-:W-:Y:S01]  /*0e20*/  ISETP.EQ.AND P1, PT, R0, 0x7ff00000, PT ;  /* 0x7ff000000000780c */ /* 0x000fe20003f22270 */
[----:B0-----:R-:W2:-:S06]  /*0e30*/  DFMA R14, R34, R30, R14 ;  /* 0x0000001e220e722b */ /* 0x001e8c000000000e */
[----:B--2---:R-:W3:-:S06]  /*0e40*/  DFMA R14, R34, R14, R16 ;  /* 0x0000000e220e722b */ /* 0x004ecc0000000010 */
[----:B---3--:R-:W4:-:S06]  /*0e50*/  DFMA R14, R34, R14, R18 ;  /* 0x0000000e220e722b */ /* 0x008f0c0000000012 */
[----:B----4-:R1:W0:Y:S01]  /*0e60*/  DFMA R38, R34, R14, R38 ;  /* 0x0000000e2226722b */ /* 0x0102220000000026 */
[----:B------:R-:W-:Y:S05]  /*0e70*/  @!P0 BRA P1, `(.L_x_17) ;  /* 0x0000016000008947 */ /* 0x000fea0000800000 */
[C---:B-1----:R-:W1:Y:S01]  /*0e80*/  DMUL R14, R36.reuse, c[0x2][0x8] ;  /* 0x00800200240e7a28 */ /* 0x042e620000000000 */
[----:B------:R-:W-:Y:S03]  /*0e90*/  BSSY B2, `(.L_x_18) ;  /* 0x0000012000027945 */ /* 0x000fe60003800000 */
[----:B------:R-:W-:Y:S02]  /*0ea0*/  DSETP.GE.AND P0, PT, |R36|, 2.14748364800000000000e+09, PT ;  /* 0x41e000002400742a */ /* 0x000fe40003f06200 */
[----:B-1----:R-:W1:Y:S08]  /*0eb0*/  F2I.F64 R0, R14 ;  /* 0x0000000e00007311 */ /* 0x002e700000301100 */
[----:B-1----:R-:W1:Y:S01]  /*0ec0*/  I2F.F64 R16, R0 ;  /* 0x0000000000107312 */ /* 0x002e620000201c00 */
[----:B------:R2:W-:Y:S01]  /*0ed0*/  STL [R1], R0 ;  /* 0x0000000001007387 */ /* 0x0005e20000100800 */
[----:B-1----:R-:W1:-:S06]  /*0ee0*/  DFMA R8, -R16, c[0x2][0x10], R36 ;  /* 0x0080040010087a2b */ /* 0x002e4c0000000124 */
[----:B-1----:R-:W1:-:S06]  /*0ef0*/  DFMA R8, -R16, c[0x2][0x18], R8 ;  /* 0x0080060010087a2b */ /* 0x002e4c0000000108 */
[----:B-1----:R2:W1:Y:S01]  /*0f00*/  DFMA R8, -R16, c[0x2][0x20], R8 ;  /* 0x0080080010087a2b */ /* 0x0024620000000108 */
[----:B------:R-:W-:Y:S05]  /*0f10*/  @!P0 BRA `(.L_x_19) ;  /* 0x0000009000008947 */ /* 0x000fea0003800000 */
[----:B------:R-:W-:Y:S01]  /*0f20*/  BSSY B3, `(.L_x_20) ;  /* 0x0000005000037945 */ /* 0x000fe20003800000 */
[----:B------:R-:W-:Y:S01]  /*0f30*/  IMAD.MOV.U32 R14, RZ, RZ, R36 ;  /* 0x000000ffff0e7224 */ /* 0x000fe200078e0024 */
[----:B------:R-:W-:Y:S01]  /*0f40*/  MOV R10, 0xf70 ;  /* 0x00000f70000a7802 */ /* 0x000fe20000000f00 */
[----:B------:R-:W-:Y:S02]  /*0f50*/  IMAD.MOV.U32 R13, RZ, RZ, R37 ;  /* 0x000000ffff0d7224 */ /* 0x000fe400078e0025 */
[----:B012--5:R-:W-:Y:S05]  /*0f60*/  CALL.REL.NOINC `($triton_poi_fused_stack_10$__internal_trig_reduction_slowpathd) ;  /* 0x000028d000007944 */ /* 0x027fea0003c00000 */
[----:B------:R-:W-:Y:S05]  /*0f70*/  BSYNC B3 ;  /* 0x0000000000037941 */ /* 0x000fea0003800000 */
.L_x_20:
[----:B------:R0:W5:Y:S01]  /*0f80*/  LDL R0, [R1] ;  /* 0x0000000001007983 */ /* 0x0001620000100800 */
[----:B------:R-:W-:Y:S02]  /*0f90*/  IMAD.MOV.U32 R8, RZ, RZ, R18 ;  /* 0x000000ffff087224 */ /* 0x000fe400078e0012 */
[----:B------:R-:W-:Y:S02]  /*0fa0*/  IMAD.MOV.U32 R9, RZ, RZ, R19 ;  /* 0x000000ffff097224 */ /* 0x000fe400078e0013 */
.L_x_19:
[----:B------:R-:W-:Y:S05]  /*0fb0*/  BSYNC B2 ;  /* 0x0000000000027941 */ /* 0x000fea0003800000 */
.L_x_18:
[----:B-----5:R-:W-:Y:S01]  /*0fc0*/  IADD3 R43, R0, 0x1, RZ ;  /* 0x00000001002b7810 */ /* 0x020fe20007ffe0ff */
[----:B------:R-:W-:Y:S05]  /*0fd0*/  BRA `(.L_x_21) ;  /* 0x0000002000007947 */ /* 0x000fea0003800000 */
.L_x_17:
[----:B-1----:R1:W2:Y:S01]  /*0fe0*/  DMUL R8, RZ, R36 ;  /* 0x00000024ff087228 */ /* 0x0022a20000000000 */
[----:B------:R-:W-:-:S05]  /*0ff0*/  IMAD.MOV.U32 R43, RZ, RZ, 0x1 ;  /* 0x00000001ff2b7424 */ /* 0x000fca00078e00ff */
.L_x_21:
[----:B------:R-:W-:Y:S05]  /*1000*/  BSYNC B1 ;  /* 0x0000000000017941 */ /* 0x000fea0003800000 */
.L_x_16:
[----:B------:R-:W-:Y:S01]  /*1010*/  ISETP.GT.AND P1, PT, R42, RZ, PT ;  /* 0x000000ff2a00720c */ /* 0x000fe20003f24270 */
[----:B--2---:R-:W-:-:S03]  /*1020*/  IMAD.MOV.U32 R0, RZ, RZ, RZ ;  /* 0x000000ffff007224 */ /* 0x004fc600078e00ff */
[----:B------:R-:W-:Y:S02]  /*1030*/  ISETP.LT.AND P1, PT, R12, 0x2, P1 ;  /* 0x000000020c00780c */ /* 0x000fe40000f21270 */
[----:B------:R-:W-:Y:S02]  /*1040*/  LOP3.LUT P4, R10, R43, 0x1, RZ, 0xc0, !PT ;  /* 0x000000012b0a7812 */ /* 0x000fe4000788c0ff */
[----:B------:R-:W-:Y:S01]  /*1050*/  ISETP.LT.AND P0, PT, R11, 0x100, P1 ;  /* 0x000001000b00780c */ /* 0x000fe20000f01270 */
[----:B------:R-:W-:Y:S02]  /*1060*/  IMAD.MOV.U32 R55, RZ, RZ, 0x8 ;  /* 0x00000008ff377424 */ /* 0x000fe400078e00ff */
[----:B------:R-:W-:-:S04]  /*1070*/  IMAD.SHL.U32 R10, R10, 0x8, RZ ;  /* 0x000000080a0a7824 */ /* 0x000fc800078e00ff */
[----:B------:R-:W-:-:S05]  /*1080*/  IMAD.WIDE.U32 R54, R10, R55, c[0x4][0x18] ;  /* 0x010006000a367625 */ /* 0x000fca00078e0037 */
[----:B------:R-:W2:Y:S04]  /*1090*/  LDG.E.64.CONSTANT R16, [R54.64+0x8] ;  /* 0x0000080636107981 */ /* 0x000ea8000c1e9b00 */
[----:B------:R-:W3:Y:S01]  /*10a0*/  @P0 LDG.E.EL R0, [R26.64+0x8] ;  /* 0x000008061a000981 */ /* 0x000ee2000c2e1900 */
[----:B------:R-:W-:Y:S01]  /*10b0*/  ISETP.GT.AND P0, PT, R11, 0xff, P1 ;  /* 0x000000ff0b00780c */ /* 0x000fe20000f04270 */
[----:B------:R-:W-:Y:S02]  /*10c0*/  IMAD.MOV.U32 R13, RZ, RZ, RZ ;  /* 0x000000ffff0d7224 */ /* 0x000fe400078e00ff */
[----:B------:R-:W4:Y:S04]  /*10d0*/  LDG.E.64.CONSTANT R18, [R54.64+0x10] ;  /* 0x0000100636127981 */ /* 0x000f28000c1e9b00 */
[----:B------:R-:W3:Y:S04]  /*10e0*/  LDG.E.64.CONSTANT R30, [R54.64+0x18] ;  /* 0x00001806361e7981 */ /* 0x000ee8000c1e9b00 */
[----:B------:R-:W3:Y:S04]  /*10f0*/  LDG.E.64.CONSTANT R32, [R54.64+0x20] ;  /* 0x0000200636207981 */ /* 0x000ee8000c1e9b00 */
[----:B------:R-:W3:Y:S01]  /*1100*/  @P0 LDG.E.EL R13, [R28.64+-0xbf8] ;  /* 0xfff408061c0d0981 */ /* 0x000ee2000c2e1900 */
[----:B------:R-:W-:Y:S01]  /*1110*/  IMAD.MOV.U32 R40, RZ, RZ, 0x79785eba ;  /* 0x79785ebaff287424 */ /* 0x000fe200078e00ff */
[----:B------:R-:W1:-:S04]  /*1120*/  DMUL R14, RZ, R2 ;  /* 0x00000002ff0e7228 */ /* 0x000e480000000000 */
[----:B-1----:R-:W2:Y:S01]  /*1130*/  DMUL R36, R8, R8 ;  /* 0x0000000808247228 */ /* 0x002ea20000000000 */
[----:B------:R-:W3:Y:S01]  /*1140*/  LDG.E.64.CONSTANT R44, [R54.64+0x28] ;  /* 0x00002806362c7981 */ /* 0x000ee2000c1e9b00 */
[----:B------:R-:W-:Y:S01]  /*1150*/  BSSY B1, `(.L_x_22) ;  /* 0x0000017000017945 */ /* 0x000fe20003800000 */
[----:B------:R-:W-:Y:S02]  /*1160*/  P2R R56, PR, RZ, 0x10 ;  /* 0x00000010ff387803 */ /* 0x000fe40000000000 */
[----:B------:R1:W5:Y:S01]  /*1170*/  LDG.E.64.CONSTANT R48, [R54.64+0x30] ;  /* 0x0000300636307981 */ /* 0x000362000c1e9b00 */
[----:B------:R-:W-:Y:S01]  /*1180*/  IMAD.MOV.U32 R10, RZ, RZ, 0x3de5db65 ;  /* 0x3de5db65ff0a7424 */ /* 0x000fe200078e00ff */
[----:B------:R-:W-:-:S04]  /*1190*/  FSEL R40, -R40, 4.2945490664224492434e-19, !P4 ;  /* 0x20fd816428287808 */ /* 0x000fc80006000100 */
[----:B------:R-:W-:Y:S02]  /*11a0*/  FSEL R41, R10, -0.082518599927425384521, !P4 ;  /* 0xbda8ff830a297808 */ /* 0x000fe40006000000 */
[----:B------:R-:W-:Y:S02]  /*11b0*/  LOP3.LUT R10, R15, 0x7fffffff, RZ, 0xc0, !PT ;  /* 0x7fffffff0f0a7812 */ /* 0x000fe400078ec0ff */
[----:B------:R-:W-:-:S04]  /*11c0*/  ISETP.NE.AND P0, PT, R14, RZ, PT ;  /* 0x000000ff0e00720c */ /* 0x000fc80003f05270 */
[----:B------:R-:W-:-:S13]  /*11d0*/  ISETP.EQ.AND P0, PT, R10, 0x7ff00000, !P0 ;  /* 0x7ff000000a00780c */ /* 0x000fda0004702270 */
[----:B------:R-:W-:-:S04]  /*11e0*/  DSETP.LTU.OR P0, PT, |R14|, 2.14748364800000000000e+09, P0 ;  /* 0x41e000000e00742a */ /* 0x000fc80000709600 */
[----:B0----5:R-:W-:-:S04]  /*11f0*/  DFMA R46, R34, R38, R46 ;  /* 0x00000026222e722b */ /* 0x021fc8000000002e */
[----:B--2---:R-:W4:-:S06]  /*1200*/  DFMA R16, R36, R40, R16 ;  /* 0x000000282410722b */ /* 0x004f0c0000000010 */
[----:B----4-:R-:W3:-:S06]  /*1210*/  DFMA R16, R36, R16, R18 ;  /* 0x000000102410722b */ /* 0x010ecc0000000012 */
[----:B---3--:R0:W2:Y:S01]  /*1220*/  DFMA R30, R36, R16, R30 ;  /* 0x00000010241e722b */ /* 0x0080a2000000001e */
[----:B------:R-:W-:-:S04]  /*1230*/  SEL R0, R0, R13, !P2 ;  /* 0x0000000d00007207 */ /* 0x000fc80005000000 */
[----:B0-----:R-:W0:Y:S01]  /*1240*/  F2F.F64.F32 R16, R0 ;  /* 0x0000000000107310 */ /* 0x001e220000201800 */
[----:B--2---:R-:W2:-:S06]  /*1250*/  DFMA R30, R36, R30, R32 ;  /* 0x0000001e241e722b */ /* 0x004e8c0000000020 */
[----:B--2---:R1:W2:-:S04]  /*1260*/  DFMA R44, R36, R30, R44 ;  /* 0x0000001e242c722b */ /* 0x004288000000002c */
[----:B0-----:R1:W0:Y:S01]  /*1270*/  DMUL R38, R16, R4 ;  /* 0x0000000410267228 */ /* 0x0012220000000000 */
[----:B------:R-:W-:Y:S05]  /*1280*/  @P0 BRA `(.L_x_23) ;  /* 0x0000003000000947 */ /* 0x000fea0003800000 */
[----:B--2---:R-:W-:Y:S01]  /*1290*/  IMAD.MOV.U32 R13, RZ, RZ, R15 ;  /* 0x000000ffff0d7224 */ /* 0x004fe200078e000f */
[----:B------:R-:W-:-:S04]  /*12a0*/  MOV R10, 0x12c0 ;  /* 0x000012c0000a7802 */ /* 0x000fc80000000f00 */
[----:B01----:R-:W-:Y:S05]  /*12b0*/  CALL.REL.NOINC `($triton_poi_fused_stack_10$__internal_trig_reduction_slowpathd) ;  /* 0x0000258000007944 */ /* 0x003fea0003c00000 */
.L_x_23:
[----:B--2---:R-:W-:Y:S05]  /*12c0*/  BSYNC B1 ;  /* 0x0000000000017941 */ /* 0x004fea0003800000 */
.L_x_22:
[----:B0-----:R-:W-:Y:S01]  /*12d0*/  LOP3.LUT R0, R39, 0x7fffffff, RZ, 0xc0, !PT ;  /* 0x7fffffff27007812 */ /* 0x001fe200078ec0ff */
[----:B------:R-:W-:Y:S01]  /*12e0*/  BSSY B1, `(.L_x_24) ;  /* 0x0000019000017945 */ /* 0x000fe20003800000 */
[----:B------:R-:W-:Y:S01]  /*12f0*/  ISETP.NE.AND P4, PT, R38, RZ, PT ;  /* 0x000000ff2600720c */ /* 0x000fe20003f85270 */
[----:B------:R0:W2:Y:S01]  /*1300*/  DFMA R46, R34, R46, R52 ;  /* 0x0000002e222e722b */ /* 0x0000a20000000034 */
[----:B------:R-:W-:-:S03]  /*1310*/  ISETP.EQ.AND P0, PT, R0, 0x7ff00000, PT ;  /* 0x7ff000000000780c */ /* 0x000fc60003f02270 */
[----:B------:R0:W3:-:S10]  /*1320*/  DFMA R44, R36, R44, R48 ;  /* 0x0000002c242c722b */ /* 0x0000d40000000030 */
[----:B------:R-:W-:Y:S05]  /*1330*/  @!P4 BRA P0, `(.L_x_25) ;  /* 0x000001100000c947 */ /* 0x000fea0000000000 */
[----:B0-23--:R-:W0:-:S04]  /*1340*/  DMUL R14, R38, c[0x2][0x8] ;  /* 0x00800200260e7a28 */ /* 0x00de080000000000 */
[----:B------:R-:W-:Y:S02]  /*1350*/  DSETP.GE.AND P0, PT, |R38|, 2.14748364800000000000e+09, PT ;  /* 0x41e000002600742a */ /* 0x000fe40003f06200 */
[----:B0-----:R-:W0:Y:S08]  /*1360*/  F2I.F64 R41, R14 ;  /* 0x0000000e00297311 */ /* 0x001e300000301100 */
[----:B01----:R-:W0:Y:S01]  /*1370*/  I2F.F64 R16, R41 ;  /* 0x0000002900107312 */ /* 0x003e220000201c00 */
[----:B------:R1:W-:Y:S01]  /*1380*/  STL [R1], R41 ;  /* 0x0000002901007387 */ /* 0x0003e20000100800 */
[----:B0-----:R-:W0:-:S06]  /*1390*/  DFMA R18, -R16, c[0x2][0x10], R38 ;  /* 0x0080040010127a2b */ /* 0x001e0c0000000126 */
[----:B0-----:R-:W0:-:S06]  /*13a0*/  DFMA R18, -R16, c[0x2][0x18], R18 ;  /* 0x0080060010127a2b */ /* 0x001e0c0000000112 */
[----:B0-----:R1:W0:Y:S01]  /*13b0*/  DFMA R18, -R16, c[0x2][0x20], R18 ;  /* 0x0080080010127a2b */ /* 0x0012220000000112 */
[----:B------:R-:W-:Y:S05]  /*13c0*/  @!P0 BRA `(.L_x_26) ;  /* 0x000000a000008947 */ /* 0x000fea0003800000 */
[----:B------:R-:W-:Y:S01]  /*13d0*/  BSSY B2, `(.L_x_27) ;  /* 0x0000005000027945 */ /* 0x000fe20003800000 */
[----:B------:R-:W-:Y:S01]  /*13e0*/  IMAD.MOV.U32 R14, RZ, RZ, R38 ;  /* 0x000000ffff0e7224 */ /* 0x000fe200078e0026 */
[----:B------:R-:W-:Y:S01]  /*13f0*/  MOV R10, 0x1420 ;  /* 0x00001420000a7802 */ /* 0x000fe20000000f00 */
[----:B------:R-:W-:Y:S02]  /*1400*/  IMAD.MOV.U32 R13, RZ, RZ, R39 ;  /* 0x000000ffff0d7224 */ /* 0x000fe400078e0027 */
[----:B01----:R-:W-:Y:S05]  /*1410*/  CALL.REL.NOINC `($triton_poi_fused_stack_10$__internal_trig_reduction_slowpathd) ;  /* 0x0000242000007944 */ /* 0x003fea0003c00000 */
[----:B------:R-:W-:Y:S05]  /*1420*/  BSYNC B2 ;  /* 0x0000000000027941 */ /* 0x000fea0003800000 */
.L_x_27:
[----:B------:R0:W5:Y:S01]  /*1430*/  LDL R41, [R1] ;  /* 0x0000000001297983 */ /* 0x0001620000100800 */
[----:B------:R-:W-:Y:S05]  /*1440*/  BRA `(.L_x_26) ;  /* 0x0000002000007947 */ /* 0x000fea0003800000 */
.L_x_25:
[----:B0-23--:R0:W2:Y:S01]  /*1450*/  DMUL R18, RZ, R38 ;  /* 0x00000026ff127228 */ /* 0x00d0a20000000000 */
[----:B------:R-:W-:-:S05]  /*1460*/  IMAD.MOV.U32 R41, RZ, RZ, RZ ;  /* 0x000000ffff297224 */ /* 0x000fca00078e00ff */
.L_x_26:
[----:B------:R-:W-:Y:S05]  /*1470*/  BSYNC B1 ;  /* 0x0000000000017941 */ /* 0x000fea0003800000 */
.L_x_24:
[----:B------:R-:W-:Y:S01]  /*1480*/  ISETP.EQ.AND P0, PT, R12, 0x2, !P2 ;  /* 0x000000020c00780c */ /* 0x000fe20005702270 */
[----:B------:R-:W-:Y:S01]  /*1490*/  IMAD.MOV.U32 R13, RZ, RZ, RZ ;  /* 0x000000ffff0d7224 */ /* 0x000fe200078e00ff */
[----:B------:R-:W-:Y:S01]  /*14a0*/  ISETP.NE.AND P4, PT, R51, RZ, PT ;  /* 0x000000ff3300720c */ /* 0x000fe20003f85270 */
[----:B------:R-:W-:-:S10]  /*14b0*/  IMAD.MOV.U32 R20, RZ, RZ, RZ ;  /* 0x000000ffff147224 */ /* 0x000fd400078e00ff */
[----:B------:R-:W3:Y:S01]  /*14c0*/  @P0 LDG.E.EL R13, [R26.64+0x8] ;  /* 0x000008061a0d0981 */ /* 0x000ee2000c2e1900 */
[----:B------:R-:W-:Y:S02]  /*14d0*/  ISETP.EQ.AND P0, PT, R12, 0x2, P4 ;  /* 0x000000020c00780c */ /* 0x000fe40002702270 */
[----:B-----5:R-:W-:Y:S01]  /*14e0*/  LOP3.LUT P6, R14, R41, 0x1, RZ, 0xc0, !PT ;  /* 0x00000001290e7812 */ /* 0x020fe200078cc0ff */
[----:B------:R-:W-:-:S04]  /*14f0*/  IMAD.MOV.U32 R59, RZ, RZ, 0x8 ;  /* 0x00000008ff3b7424 */ /* 0x000fc800078e00ff */
[----:B------:R-:W-:-:S06]  /*1500*/  IMAD.SHL.U32 R14, R14, 0x8, RZ ;  /* 0x000000080e0e7824 */ /* 0x000fcc00078e00ff */
[----:B------:R-:W3:Y:S01]  /*1510*/  @P0 LDG.E.EL R20, [R28.64+-0xbf8] ;  /* 0xfff408061c140981 */ /* 0x000ee2000c2e1900 */
[----:B------:R-:W-:Y:S01]  /*1520*/  ISETP.GE.AND P0, PT, R42, 0x3, PT ;  /* 0x000000032a00780c */ /* 0x000fe20003f06270 */
[----:B------:R-:W-:-:S03]  /*1530*/  IMAD.WIDE.U32 R58, R14, R59, c[0x4][0x18] ;  /* 0x010006000e3a7625 */ /* 0x000fc600078e003b */
[----:B------:R-:W-:Y:S01]  /*1540*/  ISETP.GT.AND P0, PT, R12, 0x1, !P0 ;  /* 0x000000010c00780c */ /* 0x000fe20004704270 */
[----:B------:R-:W-:Y:S01]  /*1550*/  IMAD.MOV.U32 R0, RZ, RZ, RZ ;  /* 0x000000ffff007224 */ /* 0x000fe200078e00ff */
[----:B------:R-:W4:Y:S02]  /*1560*/  LDG.E.64.CONSTANT R32, [R58.64+0x8] ;  /* 0x000008063a207981 */ /* 0x000f24000c1e9b00 */
[----:B------:R-:W-:Y:S02]  /*1570*/  ISETP.LT.AND P4, PT, R11, 0x100, P0 ;  /* 0x000001000b00780c */ /* 0x000fe40000781270 */
[----:B0-2---:R-:W2:Y:S04]  /*1580*/  LDG.E.64.CONSTANT R38, [R58.64+0x10] ;  /* 0x000010063a267981 */ /* 0x005ea8000c1e9b00 */
[----:B------:R-:W3:Y:S01]  /*1590*/  LDG.E.64.CONSTANT R48, [R58.64+0x18] ;  /* 0x000018063a307981 */ /* 0x000ee2000c1e9b00 */
[----:B------:R-:W-:-:S03]  /*15a0*/  IMAD.MOV.U32 R10, RZ, RZ, RZ ;  /* 0x000000ffff0a7224 */ /* 0x000fc600078e00ff */
[----:B------:R-:W3:Y:S04]  /*15b0*/  LDG.E.64.CONSTANT R52, [R58.64+0x20] ;  /* 0x000020063a347981 */ /* 0x000ee8000c1e9b00 */
[----:B------:R-:W3:Y:S01]  /*15c0*/  @P4 LDG.E.EL R0, [R26.64+0x8] ;  /* 0x000008061a004981 */ /* 0x000ee2000c2e1900 */
[----:B------:R-:W-:-:S03]  /*15d0*/  ISETP.GT.AND P4, PT, R11, 0xff, P0 ;  /* 0x000000ff0b00780c */ /* 0x000fc60000784270 */
[----:B------:R-:W3:Y:S04]  /*15e0*/  LDG.E.64.CONSTANT R14, [R58.64+0x28] ;  /* 0x000028063a0e7981 */ /* 0x000ee8000c1e9b00 */
[----:B-1----:R-:W3:Y:S06]  /*15f0*/  LDG.E.64.CONSTANT R30, [R58.64+0x30] ;  /* 0x000030063a1e7981 */ /* 0x002eec000c1e9b00 */
[----:B------:R-:W3:Y:S01]  /*1600*/  @P4 LDG.E.EL R10, [R28.64+-0xbf8] ;  /* 0xfff408061c0a4981 */ /* 0x000ee2000c2e1900 */
[----:B------:R-:W-:-:S02]  /*1610*/  IMAD.MOV.U32 R54, RZ, RZ, 0x79785eba ;  /* 0x79785ebaff367424 */ /* 0x000fc400078e00ff */
[----:B------:R-:W-:Y:S01]  /*1620*/  IMAD.MOV.U32 R23, RZ, RZ, 0x3de5db65 ;  /* 0x3de5db65ff177424 */ /* 0x000fe200078e00ff */
[----:B------:R-:W4:Y:S02]  /*1630*/  DMUL R16, R18, R18 ;  /* 0x0000001212107228 */ /* 0x000f240000000000 */
[----:B------:R-:W-:Y:S02]  /*1640*/  FSEL R54, -R54, 4.2945490664224492434e-19, !P6 ;  /* 0x20fd816436367808 */ /* 0x000fe40007000100 */
[----:B------:R-:W-:Y:S02]  /*1650*/  FSEL R55, R23, -0.082518599927425384521, !P6 ;  /* 0xbda8ff8317377808 */ /* 0x000fe40007000000 */
[----:B------:R-:W-:Y:S01]  /*1660*/  ISETP.NE.AND P5, PT, R12, 0x2, PT ;  /* 0x000000020c00780c */ /* 0x000fe20003fa5270 */
[----:B------:R-:W-:Y:S01]  /*1670*/  BSSY B1, `(.L_x_28) ;  /* 0x000002a000017945 */ /* 0x000fe20003800000 */
[----:B------:R-:W-:-:S04]  /*1680*/  DFMA R34, R34, R46, 1 ;  /* 0x3ff000002222742b */ /* 0x000fc8000000002e */
[----:B----4-:R-:W2:-:S06]  /*1690*/  DFMA R32, R16, R54, R32 ;  /* 0x000000361020722b */ /* 0x010e8c0000000020 */
[----:B--2---:R-:W0:Y:S01]  /*16a0*/  DFMA R32, R16, R32, R38 ;  /* 0x000000201020722b */ /* 0x004e220000000026 */
[----:B---3--:R-:W-:-:S05]  /*16b0*/  SEL R13, R13, R20, !P2 ;  /* 0x000000140d0d7207 */ /* 0x008fca0005000000 */
[----:B0-----:R0:W1:-:S04]  /*16c0*/  DFMA R48, R16, R32, R48 ;  /* 0x000000201030722b */ /* 0x0010480000000030 */
[----:B0-----:R-:W0:Y:S02]  /*16d0*/  F2F.F64.F32 R32, R13 ;  /* 0x0000000d00207310 */ /* 0x001e240000201800 */
[----:B-1----:R-:W1:-:S04]  /*16e0*/  DFMA R52, R16, R48, R52 ;  /* 0x000000301034722b */ /* 0x002e480000000034 */
[----:B------:R-:W-:-:S04]  /*16f0*/  DFMA R48, R44, R8, R8 ;  /* 0x000000082c30722b */ /* 0x000fc80000000008 */
[----:B-1----:R1:W2:Y:S01]  /*1700*/  DFMA R8, R16, R52, R14 ;  /* 0x000000341008722b */ /* 0x0022a2000000000e */
[----:B------:R-:W-:-:S04]  /*1710*/  SEL R10, R0, R10, !P2 ;  /* 0x0000000a000a7207 */ /* 0x000fc80005000000 */
[----:B-1----:R-:W1:Y:S01]  /*1720*/  F2F.F64.F32 R52, R10 ;  /* 0x0000000a00347310 */ /* 0x002e620000201800 */
[----:B0-----:R-:W0:-:S04]  /*1730*/  DMUL R14, R32, R2 ;  /* 0x00000002200e7228 */ /* 0x001e080000000000 */
[----:B--2---:R-:W2:-:S04]  /*1740*/  DFMA R30, R16, R8, R30 ;  /* 0x00000008101e722b */ /* 0x004e88000000001e */
[----:B------:R-:W3:Y:S02]  /*1750*/  DFMA R8, R46, R6, R6 ;  /* 0x000000062e08722b */ /* 0x000ee40000000006 */
[----:B0-----:R-:W-:Y:S02]  /*1760*/  LOP3.LUT R13, R15, 0x7fffffff, RZ, 0xc0, !PT ;  /* 0x7fffffff0f0d7812 */ /* 0x001fe400078ec0ff */
[----:B-1----:R0:W1:Y:S02]  /*1770*/  DMUL R6, R52, R4 ;  /* 0x0000000434067228 */ /* 0x0020640000000000 */
[----:B------:R-:W-:Y:S02]  /*1780*/  ISETP.EQ.AND P4, PT, R13, 0x7ff00000, PT ;  /* 0x7ff000000d00780c */ /* 0x000fe40003f82270 */
[----:B0-----:R-:W-:Y:S02]  /*1790*/  P2R R52, PR, RZ, 0x20 ;  /* 0x00000020ff347803 */ /* 0x001fe40000000000 */
[----:B------:R-:W-:Y:S01]  /*17a0*/  ISETP.NE.AND P5, PT, R14, RZ, PT ;  /* 0x000000ff0e00720c */ /* 0x000fe20003fa5270 */
[----:B------:R0:W4:Y:S01]  /*17b0*/  DFMA R44, R36, R44, 1 ;  /* 0x3ff00000242c742b */ /* 0x000122000000002c */
[----:B------:R-:W-:-:S03]  /*17c0*/  IMAD.MOV.U32 R0, RZ, RZ, RZ ;  /* 0x000000ffff007224 */ /* 0x000fc600078e00ff */
[----:B--2---:R0:W2:-:S04]  /*17d0*/  DFMA R38, R30, R18, R18 ;  /* 0x000000121e26722b */ /* 0x0040880000000012 */
[----:B------:R0:W0:-:S04]  /*17e0*/  DFMA R36, R16, R30, 1 ;  /* 0x3ff000001024742b */ /* 0x000008000000001e */
[----:B------:R-:W-:Y:S05]  /*17f0*/  @!P5 BRA P4, `(.L_x_29) ;  /* 0x000001000000d947 */ /* 0x000fea0002000000 */
[----:B01234-:R-:W0:-:S04]  /*1800*/  DMUL R16, R14, c[0x2][0x8] ;  /* 0x008002000e107a28 */ /* 0x01fe080000000000 */
        /* <DEDUP_REMOVED lines=9> */
[----:B------:R-:W-:Y:S01]  /*18a0*/  IMAD.MOV.U32 R13, RZ, RZ, R15 ;  /* 0x000000ffff0d7224 */ /* 0x000fe200078e000f */
[----:B------:R-:W-:-:S03]  /*18b0*/  MOV R10, 0x18d0 ;  /* 0x000018d0000a7802 */ /* 0x000fc60000000f00 */
[----:B01----:R-:W-:Y:S05]  /*18c0*/  CALL.REL.NOINC `($triton_poi_fused_stack_10$__internal_trig_reduction_slowpathd) ;  /* 0x00001f7000007944 */ /* 0x003fea0003c00000 */
[----:B------:R-:W-:Y:S05]  /*18d0*/  BSYNC B2 ;  /* 0x0000000000027941 */ /* 0x000fea0003800000 */
.L_x_31:
[----:B------:R0:W5:Y:S01]  /*18e0*/  LDL R0, [R1] ;  /* 0x0000000001007983 */ /* 0x0001620000100800 */
[----:B------:R-:W-:Y:S05]  /*18f0*/  BRA `(.L_x_30) ;  /* 0x0000001000007947 */ /* 0x000fea0003800000 */
.L_x_29:
[----:B01234-:R0:W1:-:S06]  /*1900*/  DMUL R18, RZ, R14 ;  /* 0x0000000eff127228 */ /* 0x01f04c0000000000 */
.L_x_30:
[----:B------:R-:W-:Y:S05]  /*1910*/  BSYNC B1 ;  /* 0x0000000000017941 */ /* 0x000fea0003800000 */
.L_x_28:
[----:B------:R-:W-:Y:S01]  /*1920*/  ISETP.NE.AND P5, PT, R57, RZ, PT ;  /* 0x000000ff3900720c */ /* 0x000fe20003fa5270 */
[----:B------:R-:W-:Y:S01]  /*1930*/  IMAD.MOV.U32 R55, RZ, RZ, 0x8 ;  /* 0x00000008ff377424 */ /* 0x000fe200078e00ff */
[----:B------:R-:W-:Y:S02]  /*1940*/  ISETP.NE.AND P4, PT, R56, RZ, PT ;  /* 0x000000ff3800720c */ /* 0x000fe40003f85270 */
[----:B------:R-:W-:Y:S02]  /*1950*/  FSEL R8, R8, R34, !P5 ;  /* 0x0000002208087208 */ /* 0x000fe40006800000 */
[----:B------:R-:W-:-:S02]  /*1960*/  FSEL R9, R9, R35, !P5 ;  /* 0x0000002309097208 */ /* 0x000fc40006800000 */
[----:B------:R-:W-:Y:S02]  /*1970*/  FSEL R34, R48, R44, !P4 ;  /* 0x0000002c30227208 */ /* 0x000fe40006000000 */
[----:B------:R-:W-:Y:S02]  /*1980*/  FSEL R35, R49, R45, !P4 ;  /* 0x0000002d31237208 */ /* 0x000fe40006000000 */
[----:B-----5:R-:W-:Y:S02]  /*1990*/  LOP3.LUT P4, R10, R0, 0x1, RZ, 0xc0, !PT ;  /* 0x00000001000a7812 */ /* 0x020fe4000788c0ff */
[----:B------:R-:W-:Y:S02]  /*19a0*/  FSEL R36, R38, R36, !P6 ;  /* 0x0000002426247208 */ /* 0x000fe40007000000 */
[----:B------:R-:W-:Y:S01]  /*19b0*/  FSEL R37, R39, R37, !P6 ;  /* 0x0000002527257208 */ /* 0x000fe20007000000 */
[----:B------:R-:W-:-:S04]  /*19c0*/  IMAD.SHL.U32 R10, R10, 0x8, RZ ;  /* 0x000000080a0a7824 */ /* 0x000fc800078e00ff */
[----:B------:R-:W-:-:S05]  /*19d0*/  IMAD.WIDE.U32 R54, R10, R55, c[0x4][0x18] ;  /* 0x010006000a367625 */ /* 0x000fca00078e0037 */
[----:B0-----:R-:W2:Y:S04]  /*19e0*/  LDG.E.64.CONSTANT R14, [R54.64+0x8] ;  /* 0x00000806360e7981 */ /* 0x001ea8000c1e9b00 */
[----:B------:R-:W3:Y:S04]  /*19f0*/  LDG.E.64.CONSTANT R16, [R54.64+0x10] ;  /* 0x0000100636107981 */ /* 0x000ee8000c1e9b00 */
[----:B-1----:R-:W4:Y:S04]  /*1a00*/  LDG.E.64.CONSTANT R30, [R54.64+0x18] ;  /* 0x00001806361e7981 */ /* 0x002f28000c1e9b00 */
[----:B------:R-:W4:Y:S04]  /*1a10*/  LDG.E.64.CONSTANT R32, [R54.64+0x20] ;  /* 0x0000200636207981 */ /* 0x000f28000c1e9b00 */
[----:B------:R-:W4:Y:S04]  /*1a20*/  LDG.E.64.CONSTANT R38, [R54.64+0x28] ;  /* 0x0000280636267981 */ /* 0x000f28000c1e9b00 */
[----:B------:R-:W4:Y:S01]  /*1a30*/  LDG.E.64.CONSTANT R46, [R54.64+0x30] ;  /* 0x00003006362e7981 */ /* 0x000f22000c1e9b00 */
[----:B------:R-:W-:Y:S01]  /*1a40*/  IMAD.MOV.U32 R48, RZ, RZ, 0x79785eba ;  /* 0x79785ebaff307424 */ /* 0x000fe200078e00ff */
[----:B------:R-:W2:Y:S01]  /*1a50*/  DMUL R44, R18, R18 ;  /* 0x00000012122c7228 */ /* 0x000ea20000000000 */
[----:B------:R-:W-:Y:S01]  /*1a60*/  IMAD.MOV.U32 R10, RZ, RZ, 0x3de5db65 ;  /* 0x3de5db65ff0a7424 */ /* 0x000fe200078e00ff */
[----:B------:R-:W-:Y:S01]  /*1a70*/  ISETP.NE.AND P5, PT, R6, RZ, PT ;  /* 0x000000ff0600720c */ /* 0x000fe20003fa5270 */
[----:B------:R-:W-:Y:S01]  /*1a80*/  BSSY B1, `(.L_x_32) ;  /* 0x0000023000017945 */ /* 0x000fe20003800000 */
[----:B------:R-:W-:-:S02]  /*1a90*/  FSEL R48, -R48, 4.2945490664224492434e-19, !P4 ;  /* 0x20fd816430307808 */ /* 0x000fc40006000100 */
[----:B------:R-:W-:Y:S02]  /*1aa0*/  FSEL R49, R10, -0.082518599927425384521, !P4 ;  /* 0xbda8ff830a317808 */ /* 0x000fe40006000000 */
[----:B------:R-:W-:-:S04]  /*1ab0*/  LOP3.LUT R10, R7, 0x7fffffff, RZ, 0xc0, !PT ;  /* 0x7fffffff070a7812 */ /* 0x000fc800078ec0ff */
[----:B--2---:R-:W3:-:S06]  /*1ac0*/  DFMA R14, R44, R48, R14 ;  /* 0x000000302c0e722b */ /* 0x004ecc000000000e */
[----:B---3--:R-:W4:-:S06]  /*1ad0*/  DFMA R14, R44, R14, R16 ;  /* 0x0000000e2c0e722b */ /* 0x008f0c0000000010 */
[----:B----4-:R-:W0:-:S06]  /*1ae0*/  DFMA R14, R44, R14, R30 ;  /* 0x0000000e2c0e722b */ /* 0x010e0c000000001e */
[----:B0-----:R-:W0:-:S06]  /*1af0*/  DFMA R14, R44, R14, R32 ;  /* 0x0000000e2c0e722b */ /* 0x001e0c0000000020 */
[----:B0-----:R-:W0:-:S06]  /*1b00*/  DFMA R14, R44, R14, R38 ;  /* 0x0000000e2c0e722b */ /* 0x001e0c0000000026 */
[----:B0-----:R-:W0:-:S06]  /*1b10*/  DFMA R14, R44, R14, R46 ;  /* 0x0000000e2c0e722b */ /* 0x001e0c000000002e */
[----:B0-----:R-:W-:-:S04]  /*1b20*/  DFMA R18, R14, R18, R18 ;  /* 0x000000120e12722b */ /* 0x001fc80000000012 */
[----:B------:R-:W0:-:S10]  /*1b30*/  DFMA R14, R44, R14, 1 ;  /* 0x3ff000002c0e742b */ /* 0x000e14000000000e */
[----:B0-----:R-:W-:Y:S02]  /*1b40*/  FSEL R38, R18, R14, !P4 ;  /* 0x0000000e12267208 */ /* 0x001fe40006000000 */
[----:B------:R-:W-:Y:S02]  /*1b50*/  FSEL R39, R19, R15, !P4 ;  /* 0x0000000f13277208 */ /* 0x000fe40006000000 */
[----:B------:R-:W-:-:S13]  /*1b60*/  ISETP.EQ.AND P4, PT, R10, 0x7ff00000, PT ;  /* 0x7ff000000a00780c */ /* 0x000fda0003f82270 */
[----:B------:R-:W-:Y:S05]  /*1b70*/  @!P5 BRA P4, `(.L_x_33) ;  /* 0x000001100000d947 */ /* 0x000fea0002000000 */
[----:B------:R-:W0:-:S04]  /*1b80*/  DMUL R14, R6, c[0x2][0x8] ;  /* 0x00800200060e7a28 */ /* 0x000e080000000000 */
        /* <DEDUP_REMOVED lines=10> */
[----:B-1----:R-:W-:Y:S01]  /*1c30*/  MOV R10, 0x1c60 ;  /* 0x00001c60000a7802 */ /* 0x002fe20000000f00 */
[----:B------:R-:W-:Y:S02]  /*1c40*/  IMAD.MOV.U32 R13, RZ, RZ, R7 ;  /* 0x000000ffff0d7224 */ /* 0x000fe400078e0007 */
[----:B0-----:R-:W-:Y:S05]  /*1c50*/  CALL.REL.NOINC `($triton_poi_fused_stack_10$__internal_trig_reduction_slowpathd) ;  /* 0x00001be000007944 */ /* 0x001fea0003c00000 */
[----:B------:R-:W-:Y:S05]  /*1c60*/  BSYNC B2 ;  /* 0x0000000000027941 */ /* 0x000fea0003800000 */
.L_x_35:
[----:B------:R0:W5:Y:S01]  /*1c70*/  LDL R10, [R1] ;  /* 0x00000000010a7983 */ /* 0x0001620000100800 */
[----:B------:R-:W-:Y:S05]  /*1c80*/  BRA `(.L_x_34) ;  /* 0x0000002000007947 */ /* 0x000fea0003800000 */
.L_x_33:
[----:B------:R0:W1:Y:S01]  /*1c90*/  DMUL R18, RZ, R6 ;  /* 0x00000006ff127228 */ /* 0x0000620000000000 */
[----:B------:R-:W-:-:S05]  /*1ca0*/  IMAD.MOV.U32 R10, RZ, RZ, RZ ;  /* 0x000000ffff0a7224 */ /* 0x000fca00078e00ff */
.L_x_34:
[----:B------:R-:W-:Y:S05]  /*1cb0*/  BSYNC B1 ;  /* 0x0000000000017941 */ /* 0x000fea0003800000 */
.L_x_32:
[----:B------:R-:W-:Y:S01]  /*1cc0*/  ISETP.GT.AND P4, PT, R12, 0x2, !P2 ;  /* 0x000000020c00780c */ /* 0x000fe20005784270 */
[----:B0-----:R-:W-:Y:S01]  /*1cd0*/  CS2R R6, SRZ ;  /* 0x0000000000067805 */ /* 0x001fe2000001ff00 */
[----:B------:R-:W-:Y:S01]  /*1ce0*/  ISETP.NE.AND P5, PT, R51, RZ, PT ;  /* 0x000000ff3300720c */ /* 0x000fe20003fa5270 */
[----:B------:R-:W-:-:S10]  /*1cf0*/  IMAD.MOV.U32 R13, RZ, RZ, RZ ;  /* 0x000000ffff0d7224 */ /* 0x000fd400078e00ff */
[----:B------:R-:W2:Y:S01]  /*1d00*/  @P4 LDG.E.EL R6, [R26.64+0x8] ;  /* 0x000008061a064981 */ /* 0x000ea2000c2e1900 */
[----:B------:R-:W-:Y:S02]  /*1d10*/  ISETP.GT.AND P4, PT, R12, 0x2, P5 ;  /* 0x000000020c00780c */ /* 0x000fe40002f84270 */
[----:B------:R-:W-:-:S11]  /*1d20*/  ISETP.GT.AND P6, PT, R42, 0x2, PT ;  /* 0x000000022a00780c */ /* 0x000fd60003fc4270 */
[----:B------:R-:W2:Y:S01]  /*1d30*/  @P4 LDG.E.EL R13, [R28.64+-0xbf8] ;  /* 0xfff408061c0d4981 */ /* 0x000ea2000c2e1900 */
[----:B------:R-:W-:Y:S01]  /*1d40*/  ISETP.LT.AND P4, PT, R11, 0x100, P6 ;  /* 0x000001000b00780c */ /* 0x000fe20003781270 */
[----:B------:R-:W-:-:S12]  /*1d50*/  IMAD.MOV.U32 R14, RZ, RZ, RZ ;  /* 0x000000ffff0e7224 */ /* 0x000fd800078e00ff */
[----:B------:R-:W3:Y:S01]  /*1d60*/  @P4 LDG.E.EL R7, [R26.64+0x8] ;  /* 0x000008061a074981 */ /* 0x000ee2000c2e1900 */
[----:B------:R-:W-:-:S13]  /*1d70*/  ISETP.GT.AND P4, PT, R11, 0xff, P6 ;  /* 0x000000ff0b00780c */ /* 0x000fda0003784270 */
[----:B------:R-:W3:Y:S01]  /*1d80*/  @P4 LDG.E.EL R14, [R28.64+-0xbf8] ;  /* 0xfff408061c0e4981 */ /* 0x000ee2000c2e1900 */
[----:B------:R-:W-:Y:S01]  /*1d90*/  IMAD.MOV.U32 R47, RZ, RZ, 0x8 ;  /* 0x00000008ff2f7424 */ /* 0x000fe200078e00ff */
[----:B--2---:R-:W-:Y:S02]  /*1da0*/  SEL R13, R6, R13, !P2 ;  /* 0x0000000d060d7207 */ /* 0x004fe40005000000 */
[----:B---3--:R-:W-:Y:S02]  /*1db0*/  SEL R11, R7, R14, !P2 ;  /* 0x0000000e070b7207 */ /* 0x008fe40005000000 */
[----:B-----5:R-:W-:-:S05]  /*1dc0*/  LOP3.LUT P2, R6, R10, 0x1, RZ, 0xc0, !PT ;  /* 0x000000010a067812 */ /* 0x020fca000784c0ff */
[----:B------:R-:W-:-:S04]  /*1dd0*/  IMAD.SHL.U32 R6, R6, 0x8, RZ ;  /* 0x0000000806067824 */ /* 0x000fc800078e00ff */
[----:B------:R-:W-:-:S05]  /*1de0*/  IMAD.WIDE.U32 R46, R6, R47, c[0x4][0x18] ;  /* 0x01000600062e7625 */ /* 0x000fca00078e002f */
[----:B------:R-:W2:Y:S04]  /*1df0*/  LDG.E.64.CONSTANT R44, [R46.64+0x8] ;  /* 0x000008062e2c7981 */ /* 0x000ea8000c1e9b00 */
[----:B------:R-:W3:Y:S04]  /*1e00*/  LDG.E.64.CONSTANT R32, [R46.64+0x10] ;  /* 0x000010062e207981 */ /* 0x000ee8000c1e9b00 */
[----:B------:R-:W4:Y:S04]  /*1e10*/  LDG.E.64.CONSTANT R30, [R46.64+0x18] ;  /* 0x000018062e1e7981 */ /* 0x000f28000c1e9b00 */
[----:B------:R-:W4:Y:S04]  /*1e20*/  LDG.E.64.CONSTANT R6, [R46.64+0x20] ;  /* 0x000020062e067981 */ /* 0x000f28000c1e9b00 */
[----:B------:R-:W4:Y:S04]  /*1e30*/  LDG.E.64.CONSTANT R14, [R46.64+0x28] ;  /* 0x000028062e0e7981 */ /* 0x000f28000c1e9b00 */
[----:B-1----:R-:W4:Y:S01]  /*1e40*/  LDG.E.64.CONSTANT R16, [R46.64+0x30] ;  /* 0x000030062e107981 */ /* 0x002f22000c1e9b00 */
[----:B------:R-:W-:Y:S01]  /*1e50*/  IMAD.MOV.U32 R28, RZ, RZ, 0x79785eba ;  /* 0x79785ebaff1c7424 */ /* 0x000fe200078e00ff */
[----:B------:R-:W2:Y:S01]  /*1e60*/  DMUL R26, R18, R18 ;  /* 0x00000012121a7228 */ /* 0x000ea20000000000 */
[----:B------:R-:W-:Y:S01]  /*1e70*/  IMAD.MOV.U32 R20, RZ, RZ, 0x3de5db65 ;  /* 0x3de5db65ff147424 */ /* 0x000fe200078e00ff */
[----:B------:R-:W-:Y:S01]  /*1e80*/  LOP3.LUT P4, RZ, R41, 0x2, RZ, 0xc0, !PT ;  /* 0x0000000229ff7812 */ /* 0x000fe2000788c0ff */
[----:B------:R-:W-:Y:S01]  /*1e90*/  BSSY B1, `(.L_x_36) ;  /* 0x0000039000017945 */ /* 0x000fe20003800000 */
[----:B------:R-:W-:-:S02]  /*1ea0*/  FSEL R28, -R28, 4.2945490664224492434e-19, !P2 ;  /* 0x20fd81641c1c7808 */ /* 0x000fc40005000100 */
[----:B------:R-:W-:Y:S02]  /*1eb0*/  FSEL R29, R20, -0.082518599927425384521, !P2 ;  /* 0xbda8ff83141d7808 */ /* 0x000fe40005000000 */
[----:B------:R-:W-:-:S04]  /*1ec0*/  LOP3.LUT P5, RZ, R0, 0x2, RZ, 0xc0, !PT ;  /* 0x0000000200ff7812 */ /* 0x000fc800078ac0ff */
[C---:B--2---:R0:W3:Y:S02]  /*1ed0*/  DFMA R44, R26.reuse, R28, R44 ;  /* 0x0000001c1a2c722b */ /* 0x0440e4000000002c */
[----:B0-----:R-:W0:Y:S04]  /*1ee0*/  F2F.F64.F32 R28, R13 ;  /* 0x0000000d001c7310 */ /* 0x001e280000201800 */
[----:B---3--:R-:W4:-:S04]  /*1ef0*/  DFMA R32, R26, R44, R32 ;  /* 0x0000002c1a20722b */ /* 0x008f080000000020 */
[----:B------:R-:W-:-:S04]  /*1f00*/  DFMA R44, R38, -1, RZ ;  /* 0xbff00000262c782b */ /* 0x000fc800000000ff */
[----:B----4-:R-:W1:-:S06]  /*1f10*/  DFMA R30, R26, R32, R30 ;  /* 0x000000201a1e722b */ /* 0x010e4c000000001e */
[----:B-1----:R1:W2:-:S04]  /*1f20*/  DFMA R6, R26, R30, R6 ;  /* 0x0000001e1a06722b */ /* 0x0022880000000006 */
[----:B-1----:R1:W3:Y:S02]  /*1f30*/  F2F.F64.F32 R30, R11 ;  /* 0x0000000b001e7310 */ /* 0x0022e40000201800 */
[----:B--2---:R-:W2:-:S04]  /*1f40*/  DFMA R6, R26, R6, R14 ;  /* 0x000000061a06722b */ /* 0x004e88000000000e */
[----:B0-----:R-:W0:Y:S01]  /*1f50*/  DMUL R14, R28, R2 ;  /* 0x000000021c0e7228 */ /* 0x001e220000000000 */
[----:B-1----:R-:W-:-:S03]  /*1f60*/  P2R R11, PR, RZ, 0x10 ;  /* 0x00000010ff0b7803 */ /* 0x002fc60000000000 */
[----:B--2---:R-:W1:Y:S01]  /*1f70*/  DFMA R6, R26, R6, R16 ;  /* 0x000000061a06722b */ /* 0x004e620000000010 */
[----:B------:R-:W-:Y:S02]  /*1f80*/  ISETP.GT.AND P4, PT, R12, 0x2, PT ;  /* 0x000000020c00780c */ /* 0x000fe40003f84270 */
[----:B------:R-:W-:Y:S01]  /*1f90*/  P2R R12, PR, RZ, 0x20 ;  /* 0x00000020ff0c7803 */ /* 0x000fe20000000000 */
[----:B------:R-:W-:Y:S01]  /*1fa0*/  DFMA R28, R8, -1, RZ ;  /* 0xbff00000081c782b */ /* 0x000fe200000000ff */
[----:B------:R-:W-:Y:S02]  /*1fb0*/  LOP3.LUT P5, RZ, R50, 0x2, RZ, 0xc0, !PT ;  /* 0x0000000232ff7812 */ /* 0x000fe400078ac0ff */
[----:B0-----:R-:W-:Y:S01]  /*1fc0*/  LOP3.LUT R13, R15, 0x7fffffff, RZ, 0xc0, !PT ;  /* 0x7fffffff0f0d7812 */ /* 0x001fe200078ec0ff */
[----:B-1----:R-:W-:Y:S01]  /*1fd0*/  DFMA R18, R6, R18, R18 ;  /* 0x000000120612722b */ /* 0x002fe20000000012 */
[----:B------:R-:W-:Y:S02]  /*1fe0*/  P2R R47, PR, RZ, 0x10 ;  /* 0x00000010ff2f7803 */ /* 0x000fe40000000000 */
[----:B------:R-:W-:Y:S01]  /*1ff0*/  P2R R0, PR, RZ, 0x20 ;  /* 0x00000020ff007803 */ /* 0x000fe20000000000 */
[----:B------:R-:W0:Y:S01]  /*2000*/  DFMA R16, R26, R6, 1 ;  /* 0x3ff000001a10742b */ /* 0x000e220000000006 */
[----:B------:R-:W-:-:S02]  /*2010*/  ISETP.EQ.AND P4, PT, R13, 0x7ff00000, PT ;  /* 0x7ff000000d00780c */ /* 0x000fc40003f82270 */
[----:B------:R-:W-:Y:S01]  /*2020*/  ISETP.NE.AND P5, PT, R14, RZ, PT ;  /* 0x000000ff0e00720c */ /* 0x000fe20003fa5270 */
[----:B---3--:R1:W2:-:S04]  /*2030*/  DMUL R4, R30, R4 ;  /* 0x000000041e047228 */ /* 0x0082880000000000 */
[----:B------:R1:W3:Y:S02]  /*2040*/  DFMA R26, R34, -1, RZ ;  /* 0xbff00000221a782b */ /* 0x0002e400000000ff */
[----:B0-----:R-:W-:Y:S02]  /*2050*/  FSEL R2, R18, R16, !P2 ;  /* 0x0000001012027208 */ /* 0x001fe40005000000 */
[----:B------:R-:W-:Y:S01]  /*2060*/  FSEL R3, R19, R17, !P2 ;  /* 0x0000001113037208 */ /* 0x000fe20005000000 */
[----:B------:R1:W0:Y:S01]  /*2070*/  DFMA R6, R36, -1, RZ ;  /* 0xbff000002406782b */ /* 0x00022200000000ff */
[----:B------:R-:W-:-:S04]  /*2080*/  LOP3.LUT P2, RZ, R43, 0x2, RZ, 0xc0, !PT ;  /* 0x000000022bff7812 */ /* 0x000fc8000784c0ff */
[----:B------:R1:W4:Y:S01]  /*2090*/  DFMA R42, R2, -1, RZ ;  /* 0xbff00000022a782b */ /* 0x00032200000000ff */
[----:B------:R-:W-:Y:S02]  /*20a0*/  P2R R46, PR, RZ, 0x4 ;  /* 0x00000004ff2e7803 */ /* 0x000fe40000000000 */
[----:B------:R-:W-:Y:S01]  /*20b0*/  LOP3.LUT P2, RZ, R10, 0x2, RZ, 0xc0, !PT ;  /* 0x000000020aff7812 */ /* 0x000fe2000784c0ff */
[----:B------:R-:W-:Y:S05]  /*20c0*/  @!P5 BRA P4, `(.L_x_37) ;  /* 0x000001300000d947 */ /* 0x000fea0002000000 */
[C---:B01234-:R-:W0:Y:S01]  /*20d0*/  DMUL R16, R14.reuse, c[0x2][0x8] ;  /* 0x008002000e107a28 */ /* 0x05fe220000000000 */
        /* <DEDUP_REMOVED lines=11> */
[----:B-1----:R-:W-:-:S03]  /*2190*/  MOV R10, 0x21b0 ;  /* 0x000021b0000a7802 */ /* 0x002fc60000000f00 */
[----:B0-----:R-:W-:Y:S05]  /*21a0*/  CALL.REL.NOINC `($triton_poi_fused_stack_10$__internal_trig_reduction_slowpathd) ;  /* 0x0000169000007944 */ /* 0x001fea0003c00000 */
[----:B------:R-:W-:Y:S05]  /*21b0*/  BSYNC B3 ;  /* 0x0000000000037941 */ /* 0x000fea0003800000 */
.L_x_40:
[----:B------:R0:W5:Y:S02]  /*21c0*/  LDL R10, [R1] ;  /* 0x00000000010a7983 */ /* 0x0001640000100800 */
.L_x_39:
[----:B------:R-:W-:Y:S05]  /*21d0*/  BSYNC B2 ;  /* 0x0000000000027941 */ /* 0x000fea0003800000 */
.L_x_38:
[----:B-1---5:R-:W-:Y:S01]  /*21e0*/  IADD3 R10, R10, 0x1, RZ ;  /* 0x000000010a0a7810 */ /* 0x022fe20007ffe0ff */
[----:B------:R-:W-:Y:S05]  /*21f0*/  BRA `(.L_x_41) ;  /* 0x0000002000007947 */ /* 0x000fea0003800000 */
.L_x_37:
[----:B01234-:R0:W1:Y:S01]  /*2200*/  DMUL R18, RZ, R14 ;  /* 0x0000000eff127228 */ /* 0x01f0620000000000 */
[----:B------:R-:W-:-:S06]  /*2210*/  IMAD.MOV.U32 R10, RZ, RZ, 0x1 ;  /* 0x00000001ff0a7424 */ /* 0x000fcc00078e00ff */
.L_x_41:
[----:B------:R-:W-:Y:S05]  /*2220*/  BSYNC B1 ;  /* 0x0000000000017941 */ /* 0x000fea0003800000 */
.L_x_36:
[----:B------:R-:W-:Y:S02]  /*2230*/  ISETP.NE.AND P4, PT, R11, RZ, PT ;  /* 0x000000ff0b00720c */ /* 0x000fe40003f85270 */
[----:B------:R-:W-:Y:S02]  /*2240*/  P2R R13, PR, RZ, 0x1 ;  /* 0x00000001ff0d7803 */ /* 0x000fe40000000000 */
[----:B------:R-:W-:Y:S02]  /*2250*/  ISETP.NE.AND P0, PT, R0, RZ, PT ;  /* 0x000000ff0000720c */ /* 0x000fe40003f05270 */
[----:B------:R-:W-:-:S02]  /*2260*/  ISETP.NE.AND P5, PT, R46, RZ, PT ;  /* 0x000000ff2e00720c */ /* 0x000fc40003fa5270 */
[----:B------:R-:W-:Y:S02]  /*2270*/  FSEL R6, R36, R6, !P4 ;  /* 0x0000000624067208 */ /* 0x000fe40006000000 */
[----:B------:R-:W-:Y:S02]  /*2280*/  FSEL R7, R37, R7, !P4 ;  /* 0x0000000725077208 */ /* 0x000fe40006000000 */
[----:B------:R-:W-:Y:S02]  /*2290*/  LOP3.LUT P4, R0, R10, 0x1, RZ, 0xc0, !PT ;  /* 0x000000010a007812 */ /* 0x000fe4000788c0ff */
[----:B------:R-:W-:Y:S02]  /*22a0*/  FSEL R41, R8, R28, !P0 ;  /* 0x0000001c08297208 */ /* 0x000fe40004000000 */
[----:B------:R-:W-:Y:S01]  /*22b0*/  FSEL R28, R9, R29, !P0 ;  /* 0x0000001d091c7208 */ /* 0x000fe20004000000 */
[----:B------:R-:W-:Y:S01]  /*22c0*/  IMAD.SHL.U32 R0, R0, 0x8, RZ ;  /* 0x0000000800007824 */ /* 0x000fe200078e00ff */
[----:B------:R-:W-:-:S02]  /*22d0*/  FSEL R9, R34, R26, !P5 ;  /* 0x0000001a22097208 */ /* 0x000fc40006800000 */
[----:B------:R-:W-:Y:S01]  /*22e0*/  FSEL R26, R35, R27, !P5 ;  /* 0x0000001b231a7208 */ /* 0x000fe20006800000 */
[----:B------:R-:W-:Y:S01]  /*22f0*/  IMAD.MOV.U32 R35, RZ, RZ, 0x8 ;  /* 0x00000008ff237424 */ /* 0x000fe200078e00ff */
[----:B------:R-:W-:Y:S01]  /*2300*/  ISETP.NE.AND P0, PT, R13, RZ, PT ;  /* 0x000000ff0d00720c */ /* 0x000fe20003f05270 */
[----:B------:R-:W-:Y:S01]  /*2310*/  IMAD.MOV.U32 R50, RZ, RZ, 0x79785eba ;  /* 0x79785ebaff327424 */ /* 0x000fe200078e00ff */
[----:B------:R-:W-:Y:S01]  /*2320*/  ISETP.NE.AND P5, PT, R12, RZ, PT ;  /* 0x000000ff0c00720c */ /* 0x000fe20003fa5270 */
[----:B------:R-:W-:-:S05]  /*2330*/  IMAD.WIDE.U32 R34, R0, R35, c[0x4][0x18] ;  /* 0x0100060000227625 */ /* 0x000fca00078e0023 */
[----:B------:R-:W2:Y:S04]  /*2340*/  LDG.E.64.CONSTANT R36, [R34.64+0x8] ;  /* 0x0000080622247981 */ /* 0x000ea8000c1e9b00 */
[----:B------:R-:W3:Y:S04]  /*2350*/  LDG.E.64.CONSTANT R48, [R34.64+0x10] ;  /* 0x0000100622307981 */ /* 0x000ee8000c1e9b00 */
[----:B------:R-:W4:Y:S04]  /*2360*/  LDG.E.64.CONSTANT R32, [R34.64+0x18] ;  /* 0x0000180622207981 */ /* 0x000f28000c1e9b00 */
[----:B------:R-:W5:Y:S04]  /*2370*/  LDG.E.64.CONSTANT R30, [R34.64+0x20] ;  /* 0x00002006221e7981 */ /* 0x000f68000c1e9b00 */
[----:B------:R-:W5:Y:S04]  /*2380*/  LDG.E.64.CONSTANT R16, [R34.64+0x28] ;  /* 0x0000280622107981 */ /* 0x000f68000c1e9b00 */
[----:B0-----:R-:W5:Y:S01]  /*2390*/  LDG.E.64.CONSTANT R14, [R34.64+0x30] ;  /* 0x00003006220e7981 */ /* 0x001f62000c1e9b00 */
[----:B------:R-:W-:Y:S01]  /*23a0*/  IMAD.MOV.U32 R0, RZ, RZ, 0x3de5db65 ;  /* 0x3de5db65ff007424 */ /* 0x000fe200078e00ff */
[----:B-1----:R-:W2:Y:S01]  /*23b0*/  DMUL R12, R18, R18 ;  /* 0x00000012120c7228 */ /* 0x002ea20000000000 */
[----:B------:R-:W-:Y:S01]  /*23c0*/  FSEL R50, -R50, 4.2945490664224492434e-19, !P4 ;  /* 0x20fd816432327808 */ /* 0x000fe20006000100 */
[----:B------:R-:W-:Y:S01]  /*23d0*/  BSSY B1, `(.L_x_42) ;  /* 0x000002e000017945 */ /* 0x000fe20003800000 */
[----:B------:R-:W-:-:S02]  /*23e0*/  FSEL R8, R38, R44, !P5 ;  /* 0x0000002c26087208 */ /* 0x000fc40006800000 */
[----:B------:R-:W-:Y:S02]  /*23f0*/  FSEL R51, R0, -0.082518599927425384521, !P4 ;  /* 0xbda8ff8300337808 */ /* 0x000fe40006000000 */
[----:B------:R-:W-:Y:S02]  /*2400*/  FSEL R0, R2, R42, !P2 ;  /* 0x0000002a02007208 */ /* 0x000fe40005000000 */
[----:B------:R-:W-:Y:S02]  /*2410*/  FSEL R2, R3, R43, !P2 ;  /* 0x0000002b03027208 */ /* 0x000fe40005000000 */
[----:B------:R-:W-:Y:S02]  /*2420*/  LOP3.LUT P2, RZ, R10, 0x2, RZ, 0xc0, !PT ;  /* 0x000000020aff7812 */ /* 0x000fe4000784c0ff */
[----:B------:R-:W-:Y:S02]  /*2430*/  LOP3.LUT R10, R5, 0x7fffffff, RZ, 0xc0, !PT ;  /* 0x7fffffff050a7812 */ /* 0x000fe400078ec0ff */
[----:B------:R-:W-:Y:S01]  /*2440*/  FSEL R38, R39, R45, !P5 ;  /* 0x0000002d27267208 */ /* 0x000fe20006800000 */
[----:B--2---:R-:W3:-:S06]  /*2450*/  DFMA R36, R12, R50, R36 ;  /* 0x000000320c24722b */ /* 0x004ecc0000000024 */
[----:B---3--:R-:W4:-:S06]  /*2460*/  DFMA R36, R12, R36, R48 ;  /* 0x000000240c24722b */ /* 0x008f0c0000000030 */
[----:B----4-:R-:W5:-:S06]  /*2470*/  DFMA R32, R12, R36, R32 ;  /* 0x000000240c20722b */ /* 0x010f4c0000000020 */
[----:B-----5:R-:W0:-:S06]  /*2480*/  DFMA R30, R12, R32, R30 ;  /* 0x000000200c1e722b */ /* 0x020e0c000000001e */
[----:B0-----:R-:W0:-:S06]  /*2490*/  DFMA R16, R12, R30, R16 ;  /* 0x0000001e0c10722b */ /* 0x001e0c0000000010 */
[----:B0-----:R-:W0:-:S06]  /*24a0*/  DFMA R14, R12, R16, R14 ;  /* 0x000000100c0e722b */ /* 0x001e0c000000000e */
[----:B0-----:R-:W-:-:S04]  /*24b0*/  DFMA R18, R14, R18, R18 ;  /* 0x000000120e12722b */ /* 0x001fc80000000012 */
[----:B------:R-:W0:-:S10]  /*24c0*/  DFMA R12, R12, R14, 1 ;  /* 0x3ff000000c0c742b */ /* 0x000e14000000000e */
[----:B0-----:R-:W-:Y:S02]  /*24d0*/  FSEL R14, R18, R12, !P4 ;  /* 0x0000000c120e7208 */ /* 0x001fe40006000000 */
[----:B------:R-:W-:Y:S02]  /*24e0*/  FSEL R15, R19, R13, !P4 ;  /* 0x0000000d130f7208 */ /* 0x000fe40006000000 */
[----:B------:R-:W-:-:S04]  /*24f0*/  ISETP.NE.AND P4, PT, R4, RZ, PT ;  /* 0x000000ff0400720c */ /* 0x000fc80003f85270 */
[----:B------:R-:W0:-:S10]  /*2500*/  DFMA R12, R14, -1, RZ ;  /* 0xbff000000e0c782b */ /* 0x000e1400000000ff */
[----:B0-----:R-:W-:Y:S02]  /*2510*/  FSEL R11, R14, R12, !P2 ;  /* 0x0000000c0e0b7208 */ /* 0x001fe40005000000 */
[----:B------:R-:W-:Y:S02]  /*2520*/  FSEL R3, R15, R13, !P2 ;  /* 0x0000000d0f037208 */ /* 0x000fe40005000000 */
[----:B------:R-:W-:-:S13]  /*2530*/  ISETP.EQ.AND P2, PT, R10, 0x7ff00000, PT ;  /* 0x7ff000000a00780c */ /* 0x000fda0003f42270 */
[----:B------:R-:W-:Y:S05]  /*2540*/  @!P4 BRA P2, `(.L_x_43) ;  /* 0x000001400000c947 */ /* 0x000fea0001000000 */
[C---:B------:R-:W0:Y:S01]  /*2550*/  DMUL R12, R4.reuse, c[0x2][0x8] ;  /* 0x00800200040c7a28 */ /* 0x040e220000000000 */
        /* <DEDUP_REMOVED lines=15> */
.L_x_46:
[----:B------:R0:W5:Y:S02]  /*2650*/  LDL R10, [R1] ;  /* 0x00000000010a7983 */ /* 0x0001640000100800 */
.L_x_45:
[----:B------:R-:W-:Y:S05]  /*2660*/  BSYNC B2 ;  /* 0x0000000000027941 */ /* 0x000fea0003800000 */
.L_x_44:
[----:B-1---5:R-:W-:Y:S01]  /*2670*/  IADD3 R10, R10, 0x1, RZ ;  /* 0x000000010a0a7810 */ /* 0x022fe20007ffe0ff */
[----:B------:R-:W-:Y:S05]  /*2680*/  BRA `(.L_x_47) ;  /* 0x0000002000007947 */ /* 0x000fea0003800000 */
.L_x_43:
[----:B------:R0:W1:Y:S01]  /*2690*/  DMUL R18, RZ, R4 ;  /* 0x00000004ff127228 */ /* 0x0000620000000000 */
[----:B------:R-:W-:-:S05]  /*26a0*/  IMAD.MOV.U32 R10, RZ, RZ, 0x1 ;  /* 0x00000001ff0a7424 */ /* 0x000fca00078e00ff */
.L_x_47:
[----:B------:R-:W-:Y:S05]  /*26b0*/  BSYNC B1 ;  /* 0x0000000000017941 */ /* 0x000fea0003800000 */
.L_x_42:
[----:B0-----:R-:W-:Y:S01]  /*26c0*/  LOP3.LUT P2, R4, R10, 0x1, RZ, 0xc0, !PT ;  /* 0x000000010a047812 */ /* 0x001fe2000784c0ff */
[----:B------:R-:W-:Y:S01]  /*26d0*/  IMAD.MOV.U32 R13, RZ, RZ, 0x8 ;  /* 0x00000008ff0d7424 */ /* 0x000fe200078e00ff */
[----:B------:R-:W-:Y:S02]  /*26e0*/  ISETP.NE.AND P5, PT, R47, RZ, PT ;  /* 0x000000ff2f00720c */ /* 0x000fe40003fa5270 */
[----:B------:R-:W-:Y:S01]  /*26f0*/  ISETP.NE.AND P4, PT, R60, RZ, PT ;  /* 0x000000ff3c00720c */ /* 0x000fe20003f85270 */
[----:B------:R-:W-:-:S04]  /*2700*/  IMAD.SHL.U32 R4, R4, 0x8, RZ ;  /* 0x0000000804047824 */ /* 0x000fc800078e00ff */
[----:B------:R-:W-:-:S05]  /*2710*/  IMAD.WIDE.U32 R20, R4, R13, c[0x4][0x18] ;  /* 0x0100060004147625 */ /* 0x000fca00078e000d */
[----:B------:R-:W2:Y:S04]  /*2720*/  LDG.E.64.CONSTANT R22, [R20.64+0x8] ;  /* 0x0000080614167981 */ /* 0x000ea8000c1e9b00 */
[----:B------:R-:W3:Y:S04]  /*2730*/  LDG.E.64.CONSTANT R30, [R20.64+0x10] ;  /* 0x00001006141e7981 */ /* 0x000ee8000c1e9b00 */
[----:B------:R-:W4:Y:S04]  /*2740*/  LDG.E.64.CONSTANT R32, [R20.64+0x18] ;  /* 0x0000180614207981 */ /* 0x000f28000c1e9b00 */
[----:B------:R-:W5:Y:S04]  /*2750*/  LDG.E.64.CONSTANT R34, [R20.64+0x20] ;  /* 0x0000200614227981 */ /* 0x000f68000c1e9b00 */
[----:B------:R-:W5:Y:S04]  /*2760*/  LDG.E.64.CONSTANT R16, [R20.64+0x28] ;  /* 0x0000280614107981 */ /* 0x000f68000c1e9b00 */
[----:B------:R-:W5:Y:S01]  /*2770*/  LDG.E.64.CONSTANT R14, [R20.64+0x30] ;  /* 0x00003006140e7981 */ /* 0x000f62000c1e9b00 */
[----:B------:R-:W-:Y:S01]  /*2780*/  IMAD.MOV.U32 R36, RZ, RZ, 0x79785eba ;  /* 0x79785ebaff247424 */ /* 0x000fe200078e00ff */
[----:B-1----:R-:W2:Y:S01]  /*2790*/  DMUL R4, R18, R18 ;  /* 0x0000001212047228 */ /* 0x002ea20000000000 */
[----:B------:R-:W-:-:S02]  /*27a0*/  IMAD.MOV.U32 R12, RZ, RZ, 0x3de5db65 ;  /* 0x3de5db65ff0c7424 */ /* 0x000fc400078e00ff */
[----:B------:R-:W-:Y:S01]  /*27b0*/  IMAD.WIDE R24, R25, R13, c[0x0][0x170] ;  /* 0x00005c0019187625 */ /* 0x000fe200078e020d */
[----:B------:R-:W-:Y:S01]  /*27c0*/  FSEL R36, -R36, 4.2945490664224492434e-19, !P2 ;  /* 0x20fd816424247808 */ /* 0x000fe20005000100 */
[----:B------:R-:W-:Y:S01]  /*27d0*/  DADD R6, RZ, -R6 ;  /* 0x00000000ff067229 */ /* 0x000fe20000000806 */
[----:B------:R-:W-:-:S06]  /*27e0*/  FSEL R37, R12, -0.082518599927425384521, !P2 ;  /* 0xbda8ff830c257808 */ /* 0x000fcc0005000000 */
        /* <DEDUP_REMOVED lines=10> */
[----:B------:R-:W-:-:S04]  /*2890*/  LOP3.LUT P2, RZ, R10, 0x2, RZ, 0xc0, !PT ;  /* 0x000000020aff7812 */ /* 0x000fc8000784c0ff */
[----:B------:R-:W0:-:S10]  /*28a0*/  DFMA R4, R14, -1, RZ ;  /* 0xbff000000e04782b */ /* 0x000e1400000000ff */
[----:B0-----:R-:W-:Y:S02]  /*28b0*/  FSEL R10, R14, R4, !P2 ;  /* 0x000000040e0a7208 */ /* 0x001fe40005000000 */
[----:B------:R-:W-:Y:S02]  /*28c0*/  FSEL R4, R15, R5, !P2 ;  /* 0x000000050f047208 */ /* 0x000fe40005000000 */
[----:B------:R-:W-:Y:S02]  /*28d0*/  ISETP.NE.AND P2, PT, R52, RZ, PT ;  /* 0x000000ff3400720c */ /* 0x000fe40003f45270 */
[----:B------:R-:W-:Y:S02]  /*28e0*/  @!P0 FSEL R0, R10, RZ, P6 ;  /* 0x000000ff0a008208 */ /* 0x000fe40003000000 */
[----:B------:R-:W-:Y:S02]  /*28f0*/  @!P0 FSEL R2, R4, RZ, P6 ;  /* 0x000000ff04028208 */ /* 0x000fe40003000000 */
[----:B------:R-:W-:-:S02]  /*2900*/  @P3 FSEL R9, R6, R0, P1 ;  /* 0x0000000006093208 */ /* 0x000fc40000800000 */
[----:B------:R-:W-:-:S03]  /*2910*/  @P3 FSEL R26, R7, R2, P1 ;  /* 0x00000002071a3208 */ /* 0x000fc60000800000 */
[----:B------:R-:W-:Y:S02]  /*2920*/  IMAD.MOV.U32 R6, RZ, RZ, R9 ;  /* 0x000000ffff067224 */ /* 0x000fe400078e0009 */
[----:B------:R-:W-:Y:S01]  /*2930*/  @P2 FSEL R8, R11, RZ, P5 ;  /* 0x000000ff0b082208 */ /* 0x000fe20002800000 */
[----:B------:R-:W-:Y:S01]  /*2940*/  IMAD.MOV.U32 R7, RZ, RZ, R26 ;  /* 0x000000ffff077224 */ /* 0x000fe200078e001a */
[----:B------:R-:W-:Y:S02]  /*2950*/  @P2 FSEL R38, R3, RZ, P5 ;  /* 0x000000ff03262208 */ /* 0x000fe40002800000 */
[----:B------:R-:W-:Y:S02]  /*2960*/  FSEL R4, R41, R8, !P4 ;  /* 0x0000000829047208 */ /* 0x000fe40006000000 */
[----:B------:R-:W-:-:S05]  /*2970*/  FSEL R5, R28, R38, !P4 ;  /* 0x000000261c057208 */ /* 0x000fca0006000000 */
[----:B------:R-:W-:Y:S01]  /*2980*/  STG.E.128 [R24.64], R4 ;  /* 0x0000000418007986 */ /* 0x000fe2000c101d06 */
[----:B------:R-:W-:Y:S05]  /*2990*/  EXIT ;  /* 0x000000000000794d */ /* 0x000fea0003800000 */
        .weak           $__internal_0_$__cuda_sm20_div_rn_f64_full
        .type           $__internal_0_$__cuda_sm20_div_rn_f64_full,@function
        .size           $__internal_0_$__cuda_sm20_div_rn_f64_full,($triton_poi_fused_stack_10$__internal_accurate_pow - $__internal_0_$__cuda_sm20_div_rn_f64_full)
$__internal_0_$__cuda_sm20_div_rn_f64_full:
[C---:B------:R-:W-:Y:S01]  /*29a0*/  FSETP.GEU.AND P0, PT, |R5|.reuse, 1.469367938527859385e-39, PT ;  /* 0x001000000500780b */ /* 0x040fe20003f0e200 */
[----:B------:R-:W-:Y:S01]  /*29b0*/  IMAD.MOV.U32 R18, RZ, RZ, 0x1 ;  /* 0x00000001ff127424 */ /* 0x000fe200078e00ff */
[C---:B------:R-:W-:Y:S01]  /*29c0*/  LOP3.LUT R14, R5.reuse, 0x800fffff, RZ, 0xc0, !PT ;  /* 0x800fffff050e7812 */ /* 0x040fe200078ec0ff */
[----:B------:R-:W-:Y:S01]  /*29d0*/  IMAD.U32 R17, RZ, RZ, UR5 ;  /* 0x00000005ff117e24 */ /* 0x000fe2000f8e00ff */
[----:B------:R-:W-:Y:S01]  /*29e0*/  LOP3.LUT R10, R5, 0x7ff00000, RZ, 0xc0, !PT ;  /* 0x7ff00000050a7812 */ /* 0x000fe200078ec0ff */
[----:B------:R-:W-:Y:S01]  /*29f0*/  IMAD.MOV.U32 R32, RZ, RZ, 0x1ca00000 ;  /* 0x1ca00000ff207424 */ /* 0x000fe200078e00ff */
[----:B------:R-:W-:Y:S01]  /*2a00*/  LOP3.LUT R15, R14, 0x3ff00000, RZ, 0xfc, !PT ;  /* 0x3ff000000e0f7812 */ /* 0x000fe200078efcff */
[----:B------:R-:W-:Y:S01]  /*2a10*/  IMAD.MOV.U32 R14, RZ, RZ, R4 ;  /* 0x000000ffff0e7224 */ /* 0x000fe200078e0004 */
[----:B------:R-:W-:Y:S01]  /*2a20*/  LOP3.LUT R13, R17, 0x7ff00000, RZ, 0xc0, !PT ;  /* 0x7ff00000110d7812 */ /* 0x000fe200078ec0ff */
[----:B------:R-:W-:-:S03]  /*2a30*/  IMAD.U32 R16, RZ, RZ, UR4 ;  /* 0x00000004ff107e24 */ /* 0x000fc6000f8e00ff */
[----:B------:R-:W-:Y:S01]  /*2a40*/  ISETP.GE.U32.AND P1, PT, R13, R10, PT ;  /* 0x0000000a0d00720c */ /* 0x000fe20003f26070 */
[----:B------:R-:W0:Y:S01]  /*2a50*/  @!P0 DMUL R14, R4, 8.98846567431157953865e+307 ;  /* 0x7fe00000040e8828 */ /* 0x000e220000000000 */
[----:B------:R-:W-:Y:S02]  /*2a60*/  IMAD.MOV.U32 R33, RZ, RZ, R13 ;  /* 0x000000ffff217224 */ /* 0x000fe400078e000d */
[----:B------:R-:W-:Y:S02]  /*2a70*/  SEL R23, R32, 0x63400000, !P1 ;  /* 0x6340000020177807 */ /* 0x000fe40004800000 */
[----:B------:R-:W-:Y:S01]  /*2a80*/  FSETP.GEU.AND P1, PT, |R17|, 1.469367938527859385e-39, PT ;  /* 0x001000001100780b */ /* 0x000fe20003f2e200 */
[----:B0-----:R-:W0:Y:S04]  /*2a90*/  MUFU.RCP64H R19, R15 ;  /* 0x0000000f00137308 */ /* 0x001e280000001800 */
[----:B------:R-:W-:Y:S01]  /*2aa0*/  @!P0 LOP3.LUT R10, R15, 0x7ff00000, RZ, 0xc0, !PT ;  /* 0x7ff000000f0a8812 */ /* 0x000fe200078ec0ff */
[----:B0-----:R-:W0:-:S06]  /*2ab0*/  DFMA R20, R18, -R14, 1 ;  /* 0x3ff000001214742b */ /* 0x001e0c000000080e */
[----:B0-----:R-:W0:-:S06]  /*2ac0*/  DFMA R20, R20, R20, R20 ;  /* 0x000000141414722b */ /* 0x001e0c0000000014 */
[----:B0-----:R-:W0:-:S06]  /*2ad0*/  DFMA R20, R18, R20, R18 ;  /* 0x000000141214722b */ /* 0x001e0c0000000012 */
[----:B0-----:R-:W0:-:S06]  /*2ae0*/  DFMA R18, R20, -R14, 1 ;  /* 0x3ff000001412742b */ /* 0x001e0c000000080e */
[----:B0-----:R0:W1:Y:S02]  /*2af0*/  DFMA R20, R20, R18, R20 ;  /* 0x000000121414722b */ /* 0x0010640000000014 */
[----:B0-----:R-:W-:Y:S01]  /*2b00*/  LOP3.LUT R19, R23, 0x800fffff, R17, 0xf8, !PT ;  /* 0x800fffff17137812 */ /* 0x001fe200078ef811 */
[----:B------:R-:W-:Y:S01]  /*2b10*/  IMAD.MOV.U32 R18, RZ, RZ, R16 ;  /* 0x000000ffff127224 */ /* 0x000fe200078e0010 */
[----:B------:R-:W-:Y:S05]  /*2b20*/  @P1 BRA `(.L_x_48) ;  /* 0x0000008000001947 */ /* 0x000fea0003800000 */
[----:B-1----:R-:W-:-:S04]  /*2b30*/  LOP3.LUT R22, R5, 0x7ff00000, RZ, 0xc0, !PT ;  /* 0x7ff0000005167812 */ /* 0x002fc800078ec0ff */
[----:B------:R-:W-:Y:S01]  /*2b40*/  ISETP.GE.U32.AND P0, PT, R13, R22, PT ;  /* 0x000000160d00720c */ /* 0x000fe20003f06070 */
[----:B------:R-:W-:-:S03]  /*2b50*/  IMAD.MOV.U32 R22, RZ, RZ, RZ ;  /* 0x000000ffff167224 */ /* 0x000fc600078e00ff */
[----:B------:R-:W-:-:S04]  /*2b60*/  SEL R23, R32, 0x63400000, !P0 ;  /* 0x6340000020177807 */ /* 0x000fc80004000000 */
[----:B------:R-:W-:-:S04]  /*2b70*/  LOP3.LUT R23, R23, 0x80000000, R17, 0xf8, !PT ;  /* 0x8000000017177812 */ /* 0x000fc800078ef811 */
[----:B------:R-:W-:-:S06]  /*2b80*/  LOP3.LUT R23, R23, 0x100000, RZ, 0xfc, !PT ;  /* 0x0010000017177812 */ /* 0x000fcc00078efcff */
[----:B------:R-:W0:-:S10]  /*2b90*/  DFMA R18, R18, 2, -R22 ;  /* 0x400000001212782b */ /* 0x000e140000000816 */
[----:B0-----:R-:W-:-:S04]  /*2ba0*/  LOP3.LUT R33, R19, 0x7ff00000, RZ, 0xc0, !PT ;  /* 0x7ff0000013217812 */ /* 0x001fc800078ec0ff */
.L_x_48:
[----:B-1----:R-:W-:Y:S01]  /*2bb0*/  IADD3 R30, R33, -0x1, RZ ;  /* 0xffffffff211e7810 */ /* 0x002fe20007ffe0ff */
[----:B------:R-:W0:Y:S01]  /*2bc0*/  DMUL R22, R20, R18 ;  /* 0x0000001214167228 */ /* 0x000e220000000000 */
[----:B------:R-:W-:Y:S01]  /*2bd0*/  IADD3 R34, R10, -0x1, RZ ;  /* 0xffffffff0a227810 */ /* 0x000fe20007ffe0ff */
[----:B------:R-:W-:Y:S01]  /*2be0*/  BSSY B1, `(.L_x_49) ;  /* 0x0000037000017945 */ /* 0x000fe20003800000 */
[----:B------:R-:W-:-:S03]  /*2bf0*/  ISETP.GT.U32.AND P0, PT, R30, 0x7feffffe, PT ;  /* 0x7feffffe1e00780c */ /* 0x000fc60003f04070 */
[----:B0-----:R-:W0:Y:S01]  /*2c00*/  DFMA R30, R22, -R14, R18 ;  /* 0x8000000e161e722b */ /* 0x001e220000000012 */
[----:B------:R-:W-:-:S05]  /*2c10*/  ISETP.GT.U32.OR P0, PT, R34, 0x7feffffe, P0 ;  /* 0x7feffffe2200780c */ /* 0x000fca0000704470 */
[----:B0-----:R0:W1:-:S08]  /*2c20*/  DFMA R20, R20, R30, R22 ;  /* 0x0000001e1414722b */ /* 0x0010500000000016 */
[----:B------:R-:W-:Y:S05]  /*2c30*/  @P0 BRA `(.L_x_50) ;  /* 0x000001c000000947 */ /* 0x000fea0003800000 */
[----:B01----:R-:W-:-:S04]  /*2c40*/  LOP3.LUT R16, R5, 0x7ff00000, RZ, 0xc0, !PT ;  /* 0x7ff0000005107812 */ /* 0x003fc800078ec0ff */
[C---:B------:R-:W-:Y:S01]  /*2c50*/  ISETP.GE.U32.AND P0, PT, R13.reuse, R16, PT ;  /* 0x000000100d00720c */ /* 0x040fe20003f06070 */
[----:B------:R-:W-:Y:S02]  /*2c60*/  IMAD.IADD R10, R13, 0x1, -R16 ;  /* 0x000000010d0a7824 */ /* 0x000fe400078e0a10 */
[----:B------:R-:W-:Y:S01]  /*2c70*/  IMAD.MOV.U32 R16, RZ, RZ, RZ ;  /* 0x000000ffff107224 */ /* 0x000fe200078e00ff */
[----:B------:R-:W-:Y:S02]  /*2c80*/  SEL R13, R32, 0x63400000, !P0 ;  /* 0x63400000200d7807 */ /* 0x000fe40004000000 */
[----:B------:R-:W-:-:S04]  /*2c90*/  IMNMX R10, R10, -0x46a00000, !PT ;  /* 0xb96000000a0a7817 */ /* 0x000fc80007800200 */
[----:B------:R-:W-:-:S05]  /*2ca0*/  IMNMX R10, R10, 0x46a00000, PT ;  /* 0x46a000000a0a7817 */ /* 0x000fca0003800200 */
[----:B------:R-:W-:-:S05]  /*2cb0*/  IMAD.IADD R10, R10, 0x1, -R13 ;  /* 0x000000010a0a7824 */ /* 0x000fca00078e0a0d */
[----:B------:R-:W-:-:S06]  /*2cc0*/  IADD3 R17, R10, 0x7fe00000, RZ ;  /* 0x7fe000000a117810 */ /* 0x000fcc0007ffe0ff */
[----:B------:R-:W0:-:S10]  /*2cd0*/  DMUL R22, R20, R16 ;  /* 0x0000001014167228 */ /* 0x000e140000000000 */
[----:B0-----:R-:W-:-:S13]  /*2ce0*/  FSETP.GTU.AND P0, PT, |R23|, 1.469367938527859385e-39, PT ;  /* 0x001000001700780b */ /* 0x001fda0003f0c200 */
[----:B------:R-:W-:Y:S05]  /*2cf0*/  @P0 BRA `(.L_x_51) ;  /* 0x0000025000000947 */ /* 0x000fea0003800000 */
[----:B------:R-:W0:Y:S01]  /*2d00*/  DFMA R14, R20, -R14, R18 ;  /* 0x8000000e140e722b */ /* 0x000e220000000012 */
[----:B------:R-:W-:-:S09]  /*2d10*/  IMAD.MOV.U32 R16, RZ, RZ, RZ ;  /* 0x000000ffff107224 */ /* 0x000fd200078e00ff */
[C---:B0-----:R-:W-:Y:S02]  /*2d20*/  FSETP.NEU.AND P0, PT, R15.reuse, RZ, PT ;  /* 0x000000ff0f00720b */ /* 0x041fe40003f0d000 */
[----:B------:R-:W-:-:S04]  /*2d30*/  LOP3.LUT R13, R15, 0x80000000, R5, 0x48, !PT ;  /* 0x800000000f0d7812 */ /* 0x000fc800078e4805 */
[----:B------:R-:W-:-:S07]  /*2d40*/  LOP3.LUT R17, R13, R17, RZ, 0xfc, !PT ;  /* 0x000000110d117212 */ /* 0x000fce00078efcff */
[----:B------:R-:W-:Y:S05]  /*2d50*/  @!P0 BRA `(.L_x_51) ;  /* 0x000001f000008947 */ /* 0x000fea0003800000 */
[----:B------:R-:W-:Y:S01]  /*2d60*/  IMAD.MOV R5, RZ, RZ, -R10 ;  /* 0x000000ffff057224 */ /* 0x000fe200078e0a0a */
[----:B------:R-:W0:Y:S01]  /*2d70*/  DMUL.RP R16, R20, R16 ;  /* 0x0000001014107228 */ /* 0x000e220000008000 */
[----:B------:R-:W-:-:S06]  /*2d80*/  IMAD.MOV.U32 R4, RZ, RZ, RZ ;  /* 0x000000ffff047224 */ /* 0x000fcc00078e00ff */
[----:B------:R-:W1:-:S03]  /*2d90*/  DFMA R4, R22, -R4, R20 ;  /* 0x800000041604722b */ /* 0x000e460000000014 */
[----:B0-----:R-:W-:-:S03]  /*2da0*/  LOP3.LUT R13, R17, R13, RZ, 0x3c, !PT ;  /* 0x0000000d110d7212 */ /* 0x001fc600078e3cff */
[----:B-1----:R-:W-:-:S04]  /*2db0*/  IADD3 R4, -R10, -0x43300000, RZ ;  /* 0xbcd000000a047810 */ /* 0x002fc80007ffe1ff */
[----:B------:R-:W-:-:S04]  /*2dc0*/  FSETP.NEU.AND P0, PT, |R5|, R4, PT ;  /* 0x000000040500720b */ /* 0x000fc80003f0d200 */
[----:B------:R-:W-:Y:S02]  /*2dd0*/  FSEL R22, R16, R22, !P0 ;  /* 0x0000001610167208 */ /* 0x000fe40004000000 */
[----:B------:R-:W-:Y:S01]  /*2de0*/  FSEL R23, R13, R23, !P0 ;  /* 0x000000170d177208 */ /* 0x000fe20004000000 */
[----:B------:R-:W-:Y:S05]  /*2df0*/  BRA `(.L_x_51) ;  /* 0x0000015000007947 */ /* 0x000fea0003800000 */
.L_x_50:
[----:B01----:R-:W0:-:S14]  /*2e00*/  DSETP.NAN.AND P0, PT, R16, R16, PT ;  /* 0x000000101000722a */ /* 0x003e1c0003f08000 */
[----:B0-----:R-:W-:Y:S05]  /*2e10*/  @P0 BRA `(.L_x_52) ;  /* 0x0000011000000947 */ /* 0x001fea0003800000 */
[----:B------:R-:W0:-:S14]  /*2e20*/  DSETP.NAN.AND P0, PT, R4, R4, PT ;  /* 0x000000040400722a */ /* 0x000e1c0003f08000 */
[----:B0-----:R-:W-:Y:S05]  /*2e30*/  @P0 BRA `(.L_x_53) ;  /* 0x000000c000000947 */ /* 0x001fea0003800000 */
[----:B------:R-:W-:Y:S01]  /*2e40*/  ISETP.NE.AND P0, PT, R33, R10, PT ;  /* 0x0000000a2100720c */ /* 0x000fe20003f05270 */
[----:B------:R-:W-:Y:S02]  /*2e50*/  IMAD.MOV.U32 R22, RZ, RZ, 0x0 ;  /* 0x00000000ff167424 */ /* 0x000fe400078e00ff */
[----:B------:R-:W-:-:S10]  /*2e60*/  IMAD.MOV.U32 R23, RZ, RZ, -0x80000 ;  /* 0xfff80000ff177424 */ /* 0x000fd400078e00ff */
[----:B------:R-:W-:Y:S05]  /*2e70*/  @!P0 BRA `(.L_x_51) ;  /* 0x000000d000008947 */ /* 0x000fea0003800000 */
[----:B------:R-:W-:Y:S02]  /*2e80*/  ISETP.NE.AND P0, PT, R33, 0x7ff00000, PT ;  /* 0x7ff000002100780c */ /* 0x000fe40003f05270 */
[----:B------:R-:W-:Y:S02]  /*2e90*/  LOP3.LUT R23, R17, 0x80000000, R5, 0x48, !PT ;  /* 0x8000000011177812 */ /* 0x000fe400078e4805 */
[----:B------:R-:W-:-:S13]  /*2ea0*/  ISETP.EQ.OR P0, PT, R10, RZ, !P0 ;  /* 0x000000ff0a00720c */ /* 0x000fda0004702670 */
[----:B------:R-:W-:Y:S01]  /*2eb0*/  @P0 LOP3.LUT R4, R23, 0x7ff00000, RZ, 0xfc, !PT ;  /* 0x7ff0000017040812 */ /* 0x000fe200078efcff */
[----:B------:R-:W-:Y:S02]  /*2ec0*/  @!P0 IMAD.MOV.U32 R22, RZ, RZ, RZ ;  /* 0x000000ffff168224 */ /* 0x000fe400078e00ff */
[----:B------:R-:W-:Y:S02]  /*2ed0*/  @P0 IMAD.MOV.U32 R22, RZ, RZ, RZ ;  /* 0x000000ffff160224 */ /* 0x000fe400078e00ff */
[----:B------:R-:W-:Y:S01]  /*2ee0*/  @P0 IMAD.MOV.U32 R23, RZ, RZ, R4 ;  /* 0x000000ffff170224 */ /* 0x000fe200078e0004 */
[----:B------:R-:W-:Y:S05]  /*2ef0*/  BRA `(.L_x_51) ;  /* 0x0000005000007947 */ /* 0x000fea0003800000 */
.L_x_53:
[----:B------:R-:W-:Y:S01]  /*2f00*/  LOP3.LUT R23, R5, 0x80000, RZ, 0xfc, !PT ;  /* 0x0008000005177812 */ /* 0x000fe200078efcff */
[----:B------:R-:W-:Y:S01]  /*2f10*/  IMAD.MOV.U32 R22, RZ, RZ, R4 ;  /* 0x000000ffff167224 */ /* 0x000fe200078e0004 */
[----:B------:R-:W-:Y:S05]  /*2f20*/  BRA `(.L_x_51) ;  /* 0x0000002000007947 */ /* 0x000fea0003800000 */
.L_x_52:
[----:B------:R-:W-:Y:S01]  /*2f30*/  LOP3.LUT R23, R17, 0x80000, RZ, 0xfc, !PT ;  /* 0x0008000011177812 */ /* 0x000fe200078efcff */
[----:B------:R-:W-:Y:S02]  /*2f40*/  IMAD.MOV.U32 R22, RZ, RZ, R16 ;  /* 0x000000ffff167224 */ /* 0x000fe400078e0010 */
.L_x_51:
[----:B------:R-:W-:Y:S05]  /*2f50*/  BSYNC B1 ;  /* 0x0000000000017941 */ /* 0x000fea0003800000 */
.L_x_49:
[----:B------:R-:W-:Y:S02]  /*2f60*/  IMAD.MOV.U32 R4, RZ, RZ, R0 ;  /* 0x000000ffff047224 */ /* 0x000fe400078e0000 */
[----:B------:R-:W-:-:S04]  /*2f70*/  IMAD.MOV.U32 R5, RZ, RZ, 0x0 ;  /* 0x00000000ff057424 */ /* 0x000fc800078e00ff */
[----:B------:R-:W-:Y:S05]  /*2f80*/  RET.REL.NODEC R4 `(triton_poi_fused_stack_10) ;  /* 0xffffd07004007950 */ /* 0x000fea0003c3ffff */
        .type           $triton_poi_fused_stack_10$__internal_accurate_pow,@function
        .size           $triton_poi_fused_stack_10$__internal_accurate_pow,($triton_poi_fused_stack_10$__internal_trig_reduction_slowpathd - $triton_poi_fused_stack_10$__internal_accurate_pow)
$triton_poi_fused_stack_10$__internal_accurate_pow:
[----:B------:R-:W-:Y:S01]  /*2f90*/  ISETP.GT.U32.AND P0, PT, R5, 0xfffff, PT ;  /* 0x000fffff0500780c */ /* 0x000fe20003f04070 */
[----:B------:R-:W-:Y:S02]  /*2fa0*/  IMAD.U32 R16, RZ, RZ, UR4 ;  /* 0x00000004ff107e24 */ /* 0x000fe4000f8e00ff */
[----:B------:R-:W-:Y:S02]  /*2fb0*/  IMAD.MOV.U32 R17, RZ, RZ, R5 ;  /* 0x000000ffff117224 */ /* 0x000fe400078e0005 */
[----:B------:R-:W-:Y:S02]  /*2fc0*/  IMAD.MOV.U32 R3, RZ, RZ, 0x40c38800 ;  /* 0x40c38800ff037424 */ /* 0x000fe400078e00ff */
[----:B------:R-:W-:Y:S02]  /*2fd0*/  IMAD.U32 R22, RZ, RZ, UR4 ;  /* 0x00000004ff167e24 */ /* 0x000fe4000f8e00ff */
[----:B------:R-:W-:Y:S02]  /*2fe0*/  IMAD.MOV.U32 R32, RZ, RZ, 0x7d2cafe2 ;  /* 0x7d2cafe2ff207424 */ /* 0x000fe400078e00ff */
[----:B------:R-:W-:-:S02]  /*2ff0*/  IMAD.MOV.U32 R33, RZ, RZ, 0x3eb0f5ff ;  /* 0x3eb0f5ffff217424 */ /* 0x000fc400078e00ff */
[----:B------:R-:W0:-:S10]  /*3000*/  @!P0 DMUL R16, R16, 1.80143985094819840000e+16 ;  /* 0x4350000010108828 */ /* 0x000e140000000000 */
[----:B0-----:R-:W-:Y:S02]  /*3010*/  @!P0 IMAD.MOV.U32 R3, RZ, RZ, R17 ;  /* 0x000000ffff038224 */ /* 0x001fe400078e0011 */
[----:B------:R-:W-:Y:S02]  /*3020*/  @!P0 IMAD.MOV.U32 R22, RZ, RZ, R16 ;  /* 0x000000ffff168224 */ /* 0x000fe400078e0010 */
[----:B------:R-:W-:Y:S01]  /*3030*/  IMAD.MOV.U32 R16, RZ, RZ, RZ ;  /* 0x000000ffff107224 */ /* 0x000fe200078e00ff */
[----:B------:R-:W-:Y:S02]  /*3040*/  LOP3.LUT R10, R3, 0x800fffff, RZ, 0xc0, !PT ;  /* 0x800fffff030a7812 */ /* 0x000fe400078ec0ff */
[----:B------:R-:W-:Y:S02]  /*3050*/  SHF.R.U32.HI R3, RZ, 0x14, R5 ;  /* 0x00000014ff037819 */ /* 0x000fe40000011605 */
[----:B------:R-:W-:Y:S02]  /*3060*/  LOP3.LUT R23, R10, 0x3ff00000, RZ, 0xfc, !PT ;  /* 0x3ff000000a177812 */ /* 0x000fe400078efcff */
[----:B------:R-:W-:-:S02]  /*3070*/  @!P0 LEA.HI R3, R17, 0xffffffca, RZ, 0xc ;  /* 0xffffffca11038811 */ /* 0x000fc400078f60ff */
[----:B------:R-:W-:-:S13]  /*3080*/  ISETP.GE.U32.AND P0, PT, R23, 0x3ff6a09f, PT ;  /* 0x3ff6a09f1700780c */ /* 0x000fda0003f06070 */
[----:B------:R-:W-:-:S05]  /*3090*/  @P0 IADD3 R13, R23, -0x100000, RZ ;  /* 0xfff00000170d0810 */ /* 0x000fca0007ffe0ff */
[----:B------:R-:W-:-:S06]  /*30a0*/  @P0 IMAD.MOV.U32 R23, RZ, RZ, R13 ;  /* 0x000000ffff170224 */ /* 0x000fcc00078e000d */
[----:B------:R-:W0:-:S04]  /*30b0*/  DADD R30, R22, 1 ;  /* 0x3ff00000161e7429 */ /* 0x000e080000000000 */
[----:B------:R-:W-:Y:S02]  /*30c0*/  DADD R22, R22, -1 ;  /* 0xbff0000016167429 */ /* 0x000fe40000000000 */
[----:B0-----:R-:W0:Y:S02]  /*30d0*/  MUFU.RCP64H R17, R31 ;  /* 0x0000001f00117308 */ /* 0x001e240000001800 */
[----:B0-----:R-:W0:-:S06]  /*30e0*/  DFMA R18, -R30, R16, 1 ;  /* 0x3ff000001e12742b */ /* 0x001e0c0000000110 */
[----:B0-----:R-:W0:-:S06]  /*30f0*/  DFMA R18, R18, R18, R18 ;  /* 0x000000121212722b */ /* 0x001e0c0000000012 */
[----:B0-----:R-:W0:-:S06]  /*3100*/  DFMA R16, R16, R18, R16 ;  /* 0x000000121010722b */ /* 0x001e0c0000000010 */
[----:B0-----:R-:W0:-:S06]  /*3110*/  DMUL R18, R22, R16 ;  /* 0x0000001016127228 */ /* 0x001e0c0000000000 */
[----:B0-----:R-:W0:-:S06]  /*3120*/  DFMA R18, R22, R16, R18 ;  /* 0x000000101612722b */ /* 0x001e0c0000000012 */
[----:B0-----:R-:W0:-:S04]  /*3130*/  DMUL R20, R18, R18 ;  /* 0x0000001212147228 */ /* 0x001e080000000000 */
[----:B------:R-:W1:-:S04]  /*3140*/  DADD R30, R22, -R18 ;  /* 0x00000000161e7229 */ /* 0x000e480000000812 */
[----:B0-----:R-:W0:-:S04]  /*3150*/  DFMA R32, R20, R32, c[0x2][0x28] ;  /* 0x00800a001420762b */ /* 0x001e080000000020 */
[----:B-1----:R-:W1:-:S04]  /*3160*/  DADD R34, R30, R30 ;  /* 0x000000001e227229 */ /* 0x002e48000000001e */
[----:B0-----:R-:W0:-:S04]  /*3170*/  DFMA R32, R20, R32, c[0x2][0x30] ;  /* 0x00800c001420762b */ /* 0x001e080000000020 */
[----:B-1----:R-:W1:-:S04]  /*3180*/  DFMA R22, R22, -R18, R34 ;  /* 0x800000121616722b */ /* 0x002e480000000022 */
[----:B0-----:R-:W0:-:S04]  /*3190*/  DFMA R32, R20, R32, c[0x2][0x38] ;  /* 0x00800e001420762b */ /* 0x001e080000000020 */
[----:B-1----:R-:W-:-:S04]  /*31a0*/  DMUL R46, R16, R22 ;  /* 0x00000016102e7228 */ /* 0x002fc80000000000 */
[----:B0-----:R-:W0:-:S06]  /*31b0*/  DFMA R32, R20, R32, c[0x2][0x40] ;  /* 0x008010001420762b */ /* 0x001e0c0000000020 */
[----:B0-----:R-:W0:-:S04]  /*31c0*/  DFMA R30, R20, R32, c[0x2][0x48] ;  /* 0x00801200141e762b */ /* 0x001e080000000020 */
[----:B------:R-:W1:-:S04]  /*31d0*/  DMUL R32, R18, R18 ;  /* 0x0000001212207228 */ /* 0x000e480000000000 */
[----:B0-----:R-:W0:-:S04]  /*31e0*/  DFMA R30, R20, R30, c[0x2][0x50] ;  /* 0x00801400141e762b */ /* 0x001e08000000001e */
[----:B-1----:R-:W1:-:S04]  /*31f0*/  DMUL R38, R18, R32 ;  /* 0x0000002012267228 */ /* 0x002e480000000000 */
[----:B0-----:R-:W0:-:S04]  /*3200*/  DFMA R34, R20, R30, c[0x2][0x58] ;  /* 0x008016001422762b */ /* 0x001e08000000001e */
[----:B-1----:R-:W1:-:S04]  /*3210*/  DFMA R44, R18, R32, -R38 ;  /* 0x00000020122c722b */ /* 0x002e480000000826 */
[----:B0-----:R-:W0:-:S04]  /*3220*/  DADD R40, -R34, c[0x2][0x58] ;  /* 0x0080160022287629 */ /* 0x001e080000000100 */
[----:B-1----:R1:W-:Y:S02]  /*3230*/  DFMA R44, R46, R32, R44 ;  /* 0x000000202e2c722b */ /* 0x0023e4000000002c */
[----:B-1----:R-:W-:Y:S02]  /*3240*/  IADD3 R47, R47, 0x100000, RZ ;  /* 0x001000002f2f7810 */ /* 0x002fe40007ffe0ff */
[----:B0-----:R-:W0:-:S04]  /*3250*/  DFMA R20, R20, R30, R40 ;  /* 0x0000001e1414722b */ /* 0x001e080000000028 */
[----:B------:R-:W1:-:S04]  /*3260*/  DFMA R32, R18, R18, -R32 ;  /* 0x000000121220722b */ /* 0x000e480000000820 */
[----:B0-----:R-:W0:-:S04]  /*3270*/  DADD R20, R20, c[0x2][0x60] ;  /* 0x0080180014147629 */ /* 0x001e080000000000 */
[----:B-1----:R-:W1:-:S04]  /*3280*/  DFMA R46, R18, R46, R32 ;  /* 0x0000002e122e722b */ /* 0x002e480000000020 */
[----:B0-----:R-:W0:-:S04]  /*3290*/  DADD R30, R34, R20 ;  /* 0x00000000221e7229 */ /* 0x001e080000000014 */
[----:B-1----:R-:W-:-:S04]  /*32a0*/  DFMA R44, R18, R46, R44 ;  /* 0x0000002e122c722b */ /* 0x002fc8000000002c */
[----:B0-----:R-:W0:-:S04]  /*32b0*/  DMUL R32, R30, R38 ;  /* 0x000000261e207228 */ /* 0x001e080000000000 */
[----:B------:R-:W1:-:S04]  /*32c0*/  DADD R34, R34, -R30 ;  /* 0x0000000022227229 */ /* 0x000e48000000081e */
[----:B0-----:R-:W0:-:S04]  /*32d0*/  DFMA R40, R30, R38, -R32 ;  /* 0x000000261e28722b */ /* 0x001e080000000820 */
[----:B-1----:R-:W-:-:S04]  /*32e0*/  DADD R34, R20, R34 ;  /* 0x0000000014227229 */ /* 0x002fc80000000022 */
[----:B0-----:R-:W0:-:S06]  /*32f0*/  DFMA R40, R30, R44, R40 ;  /* 0x0000002c1e28722b */ /* 0x001e0c0000000028 */
[----:B0-----:R-:W0:-:S06]  /*3300*/  DFMA R34, R34, R38, R40 ;  /* 0x000000262222722b */ /* 0x001e0c0000000028 */
[----:B0-----:R-:W0:-:S06]  /*3310*/  DADD R30, R32, R34 ;  /* 0x00000000201e7229 */ /* 0x001e0c0000000022 */
[----:B0-----:R-:W0:-:S04]  /*3320*/  DADD R20, R18, R30 ;  /* 0x0000000012147229 */ /* 0x001e08000000001e */
[----:B------:R-:W1:-:S04]  /*3330*/  DADD R32, R32, -R30 ;  /* 0x0000000020207229 */ /* 0x000e48000000081e */
[----:B0-----:R-:W0:-:S04]  /*3340*/  DADD R18, R18, -R20 ;  /* 0x0000000012127229 */ /* 0x001e080000000814 */
[----:B-1----:R-:W-:-:S04]  /*3350*/  DADD R32, R34, R32 ;  /* 0x0000000022207229 */ /* 0x002fc80000000020 */
[----:B0-----:R0:W1:Y:S02]  /*3360*/  DADD R18, R30, R18 ;  /* 0x000000001e127229 */ /* 0x0010640000000012 */
[C---:B0-----:R-:W-:Y:S01]  /*3370*/  IADD3 R30, R3.reuse, -0x3ff, RZ ;  /* 0xfffffc01031e7810 */ /* 0x041fe20007ffe0ff */
[----:B------:R-:W-:Y:S01]  /*3380*/  IMAD.MOV.U32 R31, RZ, RZ, 0x43300000 ;  /* 0x43300000ff1f7424 */ /* 0x000fe200078e00ff */
[----:B------:R-:W-:Y:S02]  /*3390*/  @P0 IADD3 R30, R3, -0x3fe, RZ ;  /* 0xfffffc02031e0810 */ /* 0x000fe40007ffe0ff */
[----:B-1----:R-:W0:Y:S02]  /*33a0*/  DADD R18, R32, R18 ;  /* 0x0000000020127229 */ /* 0x002e240000000012 */
[----:B------:R-:W-:-:S04]  /*33b0*/  LOP3.LUT R30, R30, 0x80000000, RZ, 0x3c, !PT ;  /* 0x800000001e1e7812 */ /* 0x000fc800078e3cff */
[----:B0-----:R-:W0:-:S04]  /*33c0*/  DFMA R22, R16, R22, R18 ;  /* 0x000000161016722b */ /* 0x001e080000000012 */
[----:B------:R-:W-:-:S04]  /*33d0*/  DADD R18, R30, c[0x2][0x68] ;  /* 0x00801a001e127629 */ /* 0x000fc80000000000 */
[----:B0-----:R-:W0:-:S06]  /*33e0*/  DADD R30, R20, R22 ;  /* 0x00000000141e7229 */ /* 0x001e0c0000000016 */
[----:B0-----:R-:W0:-:S04]  /*33f0*/  DFMA R16, R18, c[0x2][0x70], R30 ;  /* 0x00801c0012107a2b */ /* 0x001e08000000001e */
[----:B------:R-:W1:-:S04]  /*3400*/  DADD R20, R20, -R30 ;  /* 0x0000000014147229 */ /* 0x000e48000000081e */
[----:B0-----:R-:W0:-:S04]  /*3410*/  DFMA R32, -R18, c[0x2][0x70], R16 ;  /* 0x00801c0012207a2b */ /* 0x001e080000000110 */
[----:B-1----:R1:W-:Y:S02]  /*3420*/  DADD R20, R22, R20 ;  /* 0x0000000016147229 */ /* 0x0023e40000000014 */
[----:B-1----:R-:W-:Y:S02]  /*3430*/  IMAD.MOV.U32 R23, RZ, RZ, R2 ;  /* 0x000000ffff177224 */ /* 0x002fe400078e0002 */
[----:B0-----:R-:W0:Y:S01]  /*3440*/  DADD R32, -R30, R32 ;  /* 0x000000001e207229 */ /* 0x001e220000000120 */
[----:B------:R-:W-:Y:S02]  /*3450*/  IMAD.MOV.U32 R22, RZ, RZ, R4 ;  /* 0x000000ffff167224 */ /* 0x000fe400078e0004 */
[C---:B------:R-:W-:Y:S01]  /*3460*/  IMAD.SHL.U32 R2, R23.reuse, 0x2, RZ ;  /* 0x0000000217027824 */ /* 0x040fe200078e00ff */
[----:B------:R-:W-:Y:S02]  /*3470*/  LOP3.LUT R3, R23, 0xff0fffff, RZ, 0xc0, !PT ;  /* 0xff0fffff17037812 */ /* 0x000fe400078ec0ff */
[----:B0-----:R0:W1:-:S02]  /*3480*/  DADD R20, R20, -R32 ;  /* 0x0000000014147229 */ /* 0x0010440000000820 */
[----:B------:R-:W-:Y:S01]  /*3490*/  ISETP.GT.U32.AND P0, PT, R2, -0x2000001, PT ;  /* 0xfdffffff0200780c */ /* 0x000fe20003f04070 */
[----:B0-----:R-:W-:Y:S02]  /*34a0*/  IMAD.MOV.U32 R32, RZ, RZ, 0x69ce2bdf ;  /* 0x69ce2bdfff207424 */ /* 0x001fe400078e00ff */
[----:B------:R-:W-:Y:S01]  /*34b0*/  IMAD.MOV.U32 R33, RZ, RZ, 0x3e5ade15 ;  /* 0x3e5ade15ff217424 */ /* 0x000fe200078e00ff */
[----:B-1----:R-:W0:Y:S01]  /*34c0*/  DFMA R20, R18, c[0x2][0x78], R20 ;  /* 0x00801e0012147a2b */ /* 0x002e220000000014 */
[----:B------:R-:W-:-:S05]  /*34d0*/  SEL R23, R3, R23, P0 ;  /* 0x0000001703177207 */ /* 0x000fca0000000000 */
[----:B0-----:R-:W0:-:S06]  /*34e0*/  DADD R18, R16, R20 ;  /* 0x0000000010127229 */ /* 0x001e0c0000000014 */
[----:B0-----:R-:W0:-:S04]  /*34f0*/  DADD R16, R16, -R18 ;  /* 0x0000000010107229 */ /* 0x001e080000000812 */
[----:B------:R-:W1:-:S04]  /*3500*/  DMUL R2, R18, R22 ;  /* 0x0000001612027228 */ /* 0x000e480000000000 */
[----:B0-----:R-:W-:-:S04]  /*3510*/  DADD R20, R20, R16 ;  /* 0x0000000014147229 */ /* 0x001fc80000000010 */
[----:B-1----:R-:W0:-:S06]  /*3520*/  DFMA R18, R18, R22, -R2 ;  /* 0x000000161212722b */ /* 0x002e0c0000000802 */
[----:B0-----:R0:W1:Y:S02]  /*3530*/  DFMA R20, R20, R22, R18 ;  /* 0x000000161414722b */ /* 0x0010640000000012 */
[----:B0-----:R-:W-:Y:S02]  /*3540*/  IMAD.MOV.U32 R18, RZ, RZ, 0x652b82fe ;  /* 0x652b82feff127424 */ /* 0x001fe400078e00ff */
[----:B------:R-:W-:Y:S02]  /*3550*/  IMAD.MOV.U32 R19, RZ, RZ, 0x3ff71547 ;  /* 0x3ff71547ff137424 */ /* 0x000fe400078e00ff */
[----:B-1----:R-:W0:-:S06]  /*3560*/  DADD R16, R2, R20 ;  /* 0x0000000002107229 */ /* 0x002e0c0000000014 */
[----:B0-----:R-:W0:-:S04]  /*3570*/  DFMA R18, R16, R18, 6.75539944105574400000e+15 ;  /* 0x433800001012742b */ /* 0x001e080000000012 */
[----:B------:R-:W-:Y:S01]  /*3580*/  FADD.FTZ R4, |R17|, -RZ ;  /* 0x800000ff11047221 */ /* 0x000fe20000010200 */
[----:B------:R-:W1:-:S04]  /*3590*/  DADD R2, R2, -R16 ;  /* 0x0000000002027229 */ /* 0x000e480000000810 */
[----:B0-----:R-:W0:Y:S01]  /*35a0*/  DADD R22, R18, -6.75539944105574400000e+15 ;  /* 0xc338000012167429 */ /* 0x001e220000000000 */
[----:B------:R-:W-:-:S03]  /*35b0*/  FSETP.GEU.AND P0, PT, R4, 4.1917929649353027344, PT ;  /* 0x4086232b0400780b */ /* 0x000fc60003f0e000 */
[----:B-1----:R-:W-:-:S04]  /*35c0*/  DADD R20, R20, R2 ;  /* 0x0000000014147229 */ /* 0x002fc80000000002 */
[----:B0-----:R-:W0:-:S06]  /*35d0*/  DFMA R30, R22, c[0x2][0x80], R16 ;  /* 0x00802000161e7a2b */ /* 0x001e0c0000000010 */
[----:B0-----:R-:W0:-:S06]  /*35e0*/  DFMA R22, R22, c[0x2][0x88], R30 ;  /* 0x0080220016167a2b */ /* 0x001e0c000000001e */
[----:B0-----:R-:W0:-:S06]  /*35f0*/  DFMA R30, R22, R32, c[0x2][0x90] ;  /* 0x00802400161e762b */ /* 0x001e0c0000000020 */
        /* <DEDUP_REMOVED lines=8> */
[----:B0-----:R-:W0:-:S06]  /*3680*/  DFMA R30, R22, R30, 1 ;  /* 0x3ff00000161e742b */ /* 0x001e0c000000001e */
[----:B0-----:R-:W0:-:S10]  /*3690*/  DFMA R22, R22, R30, 1 ;  /* 0x3ff000001616742b */ /* 0x001e14000000001e */
[----:B0-----:R-:W-:Y:S02]  /*36a0*/  IMAD R3, R18, 0x100000, R23 ;  /* 0x0010000012037824 */ /* 0x001fe400078e0217 */
[----:B------:R-:W-:Y:S01]  /*36b0*/  IMAD.MOV.U32 R2, RZ, RZ, R22 ;  /* 0x000000ffff027224 */ /* 0x000fe200078e0016 */
[----:B------:R-:W-:Y:S05]  /*36c0*/  @!P0 BRA `(.L_x_54) ;  /* 0x000000c000008947 */ /* 0x000fea0003800000 */
[----:B------:R-:W-:-:S04]  /*36d0*/  DADD R2, R16, +INF ;  /* 0x7ff0000010027429 */ /* 0x000fc80000000000 */
[----:B------:R-:W0:-:S06]  /*36e0*/  DSETP.GEU.AND P0, PT, R16, RZ, PT ;  /* 0x000000ff1000722a */ /* 0x000e0c0003f0e000 */
[----:B0-----:R-:W-:Y:S02]  /*36f0*/  FSEL R2, R2, RZ, P0 ;  /* 0x000000ff02027208 */ /* 0x001fe40000000000 */
[----:B------:R-:W-:Y:S02]  /*3700*/  FSEL R3, R3, RZ, P0 ;  /* 0x000000ff03037208 */ /* 0x000fe40000000000 */
[----:B------:R-:W-:-:S13]  /*3710*/  FSETP.GEU.AND P0, PT, R4, 4.2275390625, PT ;  /* 0x408748000400780b */ /* 0x000fda0003f0e000 */
[----:B------:R-:W-:-:S04]  /*3720*/  @!P0 LEA.HI R4, R18, R18, RZ, 0x1 ;  /* 0x0000001212048211 */ /* 0x000fc800078f08ff */
[----:B------:R-:W-:-:S05]  /*3730*/  @!P0 SHF.R.S32.HI R13, RZ, 0x1, R4 ;  /* 0x00000001ff0d8819 */ /* 0x000fca0000011404 */
[----:B------:R-:W-:Y:S02]  /*3740*/  @!P0 IMAD.IADD R16, R18, 0x1, -R13 ;  /* 0x0000000112108824 */ /* 0x000fe400078e0a0d */
[----:B------:R-:W-:-:S03]  /*3750*/  @!P0 IMAD R23, R13, 0x100000, R23 ;  /* 0x001000000d178824 */ /* 0x000fc600078e0217 */
[----:B------:R-:W-:Y:S01]  /*3760*/  @!P0 LEA R17, R16, 0x3ff00000, 0x14 ;  /* 0x3ff0000010118811 */ /* 0x000fe200078ea0ff */
[----:B------:R-:W-:-:S06]  /*3770*/  @!P0 IMAD.MOV.U32 R16, RZ, RZ, RZ ;  /* 0x000000ffff108224 */ /* 0x000fcc00078e00ff */
[----:B------:R0:W1:-:S09]  /*3780*/  @!P0 DMUL R2, R22, R16 ;  /* 0x0000001016028228 */ /* 0x0000520000000000 */
.L_x_54:
[----:B-1----:R-:W1:Y:S01]  /*3790*/  DFMA R20, R20, R2, R2 ;  /* 0x000000021414722b */ /* 0x002e620000000002 */
[----:B------:R-:W-:Y:S02]  /*37a0*/  ISETP.NE.AND P0, PT, R2, RZ, PT ;  /* 0x000000ff0200720c */ /* 0x000fe40003f05270 */
[----:B------:R-:W-:-:S07]  /*37b0*/  LOP3.LUT R4, R3, 0x7fffffff, RZ, 0xc0, !PT ;  /* 0x7fffffff03047812 */ /* 0x000fce00078ec0ff */
[----:B-1----:R-:W-:Y:S01]  /*37c0*/  FSEL R13, R2, R20, !P0 ;  /* 0x00000014020d7208 */ /* 0x002fe20004000000 */
[----:B------:R-:W-:Y:S01]  /*37d0*/  IMAD.MOV.U32 R2, RZ, RZ, R0 ;  /* 0x000000ffff027224 */ /* 0x000fe200078e0000 */
[----:B------:R-:W-:Y:S02]  /*37e0*/  FSEL R3, R3, R21, !P0 ;  /* 0x0000001503037208 */ /* 0x000fe40004000000 */
[----:B------:R-:W-:-:S04]  /*37f0*/  ISETP.NE.AND P0, PT, R4, 0x7ff00000, PT ;  /* 0x7ff000000400780c */ /* 0x000fc80003f05270 */
[----:B------:R-:W-:Y:S01]  /*3800*/  FSEL R21, R3, R21, !P0 ;  /* 0x0000001503157208 */ /* 0x000fe20004000000 */
[----:B------:R-:W-:Y:S01]  /*3810*/  IMAD.MOV.U32 R3, RZ, RZ, 0x0 ;  /* 0x00000000ff037424 */ /* 0x000fe200078e00ff */
[----:B------:R-:W-:-:S03]  /*3820*/  FSEL R10, R13, R20, !P0 ;  /* 0x000000140d0a7208 */ /* 0x000fc60004000000 */
[----:B------:R-:W-:Y:S05]  /*3830*/  RET.REL.NODEC R2 `(triton_poi_fused_stack_10) ;  /* 0xffffc7c002007950 */ /* 0x000fea0003c3ffff */
        .type           $triton_poi_fused_stack_10$__internal_trig_reduction_slowpathd,@function
        .size           $triton_poi_fused_stack_10$__internal_trig_reduction_slowpathd,(.L_x_64 - $triton_poi_fused_stack_10$__internal_trig_reduction_slowpathd)
$triton_poi_fused_stack_10$__internal_trig_reduction_slowpathd:
[----:B------:R-:W-:Y:S01]  /*3840*/  SHF.R.U32.HI R16, RZ, 0x14, R13 ;  /* 0x00000014ff107819 */ /* 0x000fe2000001160d */
[----:B------:R-:W-:-:S03]  /*3850*/  IMAD.MOV.U32 R18, RZ, RZ, R14 ;  /* 0x000000ffff127224 */ /* 0x000fc600078e000e */
[----:B------:R-:W-:-:S04]  /*3860*/  SGXT.U32 R16, R16, 0xb ;  /* 0x0000000b1010781a */ /* 0x000fc80000000000 */
[----:B------:R-:W-:-:S13]  /*3870*/  ISETP.NE.AND P4, PT, R16, 0x7ff, PT ;  /* 0x000007ff1000780c */ /* 0x000fda0003f85270 */
[----:B------:R-:W-:Y:S05]  /*3880*/  @!P4 BRA `(.L_x_55) ;  /* 0x000009e00000c947 */ /* 0x000fea0003800000 */
[----:B------:R-:W-:Y:S01]  /*3890*/  IADD3 R16, R16, -0x400, RZ ;  /* 0xfffffc0010107810 */ /* 0x000fe20007ffe0ff */
[----:B------:R-:W-:Y:S01]  /*38a0*/  BSSY B0, `(.L_x_56) ;  /* 0x000003a000007945 */ /* 0x000fe20003800000 */
[----:B------:R-:W-:Y:S02]  /*38b0*/  IADD3 R58, R1, 0x8, RZ ;  /* 0x00000008013a7810 */ /* 0x000fe40007ffe0ff */
[----:B------:R-:W-:Y:S02]  /*38c0*/  SHF.R.U32.HI R19, RZ, 0x6, R16 ;  /* 0x00000006ff137819 */ /* 0x000fe40000011610 */
[----:B------:R-:W-:Y:S02]  /*38d0*/  ISETP.GE.U32.AND P4, PT, R16, 0x80, PT ;  /* 0x000000801000780c */ /* 0x000fe40003f86070 */
[C---:B------:R-:W-:Y:S02]  /*38e0*/  IADD3 R14, -R19.reuse, 0x13, RZ ;  /* 0x00000013130e7810 */ /* 0x040fe40007ffe1ff */
[----:B------:R-:W-:-:S02]  /*38f0*/  IADD3 R15, -R19, 0xf, RZ ;  /* 0x0000000f130f7810 */ /* 0x000fc40007ffe1ff */
[----:B------:R-:W-:Y:S02]  /*3900*/  SEL R14, R14, 0x12, P4 ;  /* 0x000000120e0e7807 */ /* 0x000fe40002000000 */
[----:B------:R-:W-:Y:S02]  /*3910*/  SHF.R.U32.HI R55, RZ, 0x14, R13 ;  /* 0x00000014ff377819 */ /* 0x000fe4000001160d */
[----:B------:R-:W-:-:S13]  /*3920*/  ISETP.GE.AND P4, PT, R15, R14, PT ;  /* 0x0000000e0f00720c */ /* 0x000fda0003f86270 */
[----:B------:R-:W-:Y:S01]  /*3930*/  @P4 IMAD.MOV.U32 R14, RZ, RZ, R15 ;  /* 0x000000ffff0e4224 */ /* 0x000fe200078e000f */
[----:B------:R-:W-:-:S03]  /*3940*/  @P4 CS2R R32, SRZ ;  /* 0x0000000000204805 */ /* 0x000fc6000001ff00 */
[----:B------:R-:W-:-:S04]  /*3950*/  IMAD.IADD R15, R19, 0x1, R14 ;  /* 0x00000001130f7824 */ /* 0x000fc800078e020e */
[----:B------:R-:W-:Y:S01]  /*3960*/  IMAD R54, R15, 0x8, R58 ;  /* 0x000000080f367824 */ /* 0x000fe200078e023a */
[----:B------:R-:W-:Y:S05]  /*3970*/  @P4 BRA `(.L_x_57) ;  /* 0x000002c000004947 */ /* 0x000fea0003800000 */
[----:B------:R-:W-:Y:S01]  /*3980*/  SHF.R.U64 R16, R16, 0x6, RZ ;  /* 0x0000000610107819 */ /* 0x000fe200000012ff */
[----:B------:R-:W-:Y:S01]  /*3990*/  CS2R R32, SRZ ;  /* 0x0000000000207805 */ /* 0x000fe2000001ff00 */
[--C-:B------:R-:W-:Y:S02]  /*39a0*/  SHF.R.S32.HI R15, RZ, 0x1f, R14.reuse ;  /* 0x0000001fff0f7819 */ /* 0x100fe4000001140e */
[C---:B------:R-:W-:Y:S01]  /*39b0*/  IADD3 R14, P5, P4, R16.reuse, -0xf, R14 ;  /* 0xfffffff1100e7810 */ /* 0x040fe20007cbe00e */
[C---:B------:R-:W-:Y:S01]  /*39c0*/  IMAD.SHL.U32 R20, R16.reuse, 0x8, RZ ;  /* 0x0000000810147824 */ /* 0x040fe200078e00ff */
[----:B------:R-:W-:Y:S02]  /*39d0*/  SHF.L.U64.HI R17, R16, 0x3, RZ ;  /* 0x0000000310117819 */ /* 0x000fe400000102ff */
[----:B------:R-:W-:Y:S02]  /*39e0*/  IADD3.X R15, RZ, -0x1, R15, P5, P4 ;  /* 0xffffffffff0f7810 */ /* 0x000fe40002fe840f */
[----:B------:R-:W-:Y:S01]  /*39f0*/  IADD3 R16, P5, -R20, c[0x4][0x10], RZ ;  /* 0x0100040014107a10 */ /* 0x000fe20007fbe1ff */
[----:B------:R-:W-:Y:S01]  /*3a00*/  IMAD R20, R19, 0x8, -R20 ;  /* 0x0000000813147824 */ /* 0x000fe200078e0a14 */
[C---:B------:R-:W-:Y:S01]  /*3a10*/  SHF.L.U64.HI R19, R18.reuse, 0xb, R13 ;  /* 0x0000000b12137819 */ /* 0x040fe2000001020d */
[----:B------:R-:W-:Y:S01]  /*3a20*/  IMAD.SHL.U32 R18, R18, 0x800, RZ ;  /* 0x0000080012127824 */ /* 0x000fe200078e00ff */
[----:B------:R-:W-:Y:S01]  /*3a30*/  IADD3 R16, P4, R16, 0x78, RZ ;  /* 0x0000007810107810 */ /* 0x000fe20007f9e0ff */
[----:B------:R-:W-:Y:S01]  /*3a40*/  IMAD.IADD R20, R58, 0x1, R20 ;  /* 0x000000013a147824 */ /* 0x000fe200078e0214 */
[----:B------:R-:W-:-:S02]  /*3a50*/  LOP3.LUT R19, R19, 0x80000000, RZ, 0xfc, !PT ;  /* 0x8000000013137812 */ /* 0x000fc400078efcff */
[----:B------:R-:W-:-:S03]  /*3a60*/  IADD3.X R17, RZ, c[0x4][0x14], ~R17, P4, P5 ;  /* 0x01000500ff117a10 */ /* 0x000fc600027eac11 */
.L_x_58:
[----:B------:R-:W-:Y:S01]  /*3a70*/  IMAD.MOV.U32 R30, RZ, RZ, R16 ;  /* 0x000000ffff1e7224 */ /* 0x000fe200078e0010 */
[----:B------:R-:W-:Y:S01]  /*3a80*/  ULDC.64 UR4, c[0x0][0x118] ;  /* 0x0000460000047ab9 */ /* 0x000fe20000000a00 */
[----:B------:R-:W-:Y:S01]  /*3a90*/  IMAD.MOV.U32 R31, RZ, RZ, R17 ;  /* 0x000000ffff1f7224 */ /* 0x000fe200078e0011 */
[----:B------:R-:W-:-:S04]  /*3aa0*/  IADD3 R14, P4, R14, -0x1, RZ ;  /* 0xffffffff0e0e7810 */ /* 0x000fc80007f9e0ff */
[----:B------:R-:W-:Y:S01]  /*3ab0*/  IADD3.X R15, R15, -0x1, RZ, P4, !PT ;  /* 0xffffffff0f0f7810 */ /* 0x000fe200027fe4ff */
[----:B------:R-:W2:Y:S01]  /*3ac0*/  LDG.E.64.CONSTANT R30, [R30.64] ;  /* 0x000000041e1e7981 */ /* 0x000ea2000c1e9b00 */
[----:B------:R-:W-:-:S05]  /*3ad0*/  IADD3 R16, P4, R16, 0x8, RZ ;  /* 0x0000000810107810 */ /* 0x000fca0007f9e0ff */
[----:B------:R-:W-:Y:S02]  /*3ae0*/  IMAD.X R17, RZ, RZ, R17, P4 ;  /* 0x000000ffff117224 */ /* 0x000fe400020e0611 */
[----:B--2---:R-:W-:-:S04]  /*3af0*/  IMAD.HI.U32 R23, R30, R19, RZ ;  /* 0x000000131e177227 */ /* 0x004fc800078e00ff */
[----:B------:R-:W-:-:S04]  /*3b00*/  IMAD.WIDE.U32 R32, P4, R30, R18, R32 ;  /* 0x000000121e207225 */ /* 0x000fc80007880020 */
[----:B------:R-:W-:Y:S02]  /*3b10*/  IMAD R40, R30, R19, RZ ;  /* 0x000000131e287224 */ /* 0x000fe400078e02ff */
[----:B------:R-:W-:Y:S02]  /*3b20*/  IMAD.X R23, RZ, RZ, R23, P4 ;  /* 0x000000ffff177224 */ /* 0x000fe400020e0617 */
[----:B------:R-:W-:Y:S01]  /*3b30*/  IMAD.HI.U32 R30, R31, R18, RZ ;  /* 0x000000121f1e7227 */ /* 0x000fe200078e00ff */
[----:B------:R-:W-:-:S03]  /*3b40*/  IADD3 R33, P4, R40, R33, RZ ;  /* 0x0000002128217210 */ /* 0x000fc60007f9e0ff */
[C---:B------:R-:W-:Y:S01]  /*3b50*/  IMAD R40, R31.reuse, R18, RZ ;  /* 0x000000121f287224 */ /* 0x040fe200078e02ff */
[----:B------:R-:W-:Y:S01]  /*3b60*/  IADD3.X R23, P4, R30, R23, RZ, P4, !PT ;  /* 0x000000171e177210 */ /* 0x000fe2000279e4ff */
[----:B------:R-:W-:-:S04]  /*3b70*/  IMAD.HI.U32 R30, R31, R19, RZ ;  /* 0x000000131f1e7227 */ /* 0x000fc800078e00ff */
[----:B------:R-:W-:Y:S01]  /*3b80*/  IMAD.X R30, RZ, RZ, R30, P4 ;  /* 0x000000ffff1e7224 */ /* 0x000fe200020e061e */
[----:B------:R-:W-:Y:S01]  /*3b90*/  IADD3 R33, P4, R40, R33, RZ ;  /* 0x0000002128217210 */ /* 0x000fe20007f9e0ff */
[----:B------:R-:W-:-:S05]  /*3ba0*/  IMAD R31, R31, R19, RZ ;  /* 0x000000131f1f7224 */ /* 0x000fca00078e02ff */
[----:B------:R-:W-:-:S05]  /*3bb0*/  IADD3.X R23, P4, R31, R23, RZ, P4, !PT ;  /* 0x000000171f177210 */ /* 0x000fca000279e4ff */
[----:B------:R-:W-:Y:S01]  /*3bc0*/  IMAD.X R30, RZ, RZ, R30, P4 ;  /* 0x000000ffff1e7224 */ /* 0x000fe200020e061e */
[----:B------:R-:W-:-:S04]  /*3bd0*/  ISETP.NE.U32.AND P4, PT, R14, RZ, PT ;  /* 0x000000ff0e00720c */ /* 0x000fc80003f85070 */
[----:B------:R-:W-:Y:S01]  /*3be0*/  ISETP.NE.AND.EX P4, PT, R15, RZ, PT, P4 ;  /* 0x000000ff0f00720c */ /* 0x000fe20003f85340 */
[----:B------:R0:W-:Y:S02]  /*3bf0*/  STL.64 [R20], R32 ;  /* 0x0000002014007387 */ /* 0x0001e40000100a00 */
[----:B0-----:R-:W-:Y:S01]  /*3c00*/  IADD3 R20, R20, 0x8, RZ ;  /* 0x0000000814147810 */ /* 0x001fe20007ffe0ff */
[----:B------:R-:W-:Y:S02]  /*3c10*/  IMAD.MOV.U32 R32, RZ, RZ, R23 ;  /* 0x000000ffff207224 */ /* 0x000fe400078e0017 */
[----:B------:R-:W-:-:S07]  /*3c20*/  IMAD.MOV.U32 R33, RZ, RZ, R30 ;  /* 0x000000ffff217224 */ /* 0x000fce00078e001e */
[----:B------:R-:W-:Y:S05]  /*3c30*/  @P4 BRA `(.L_x_58) ;  /* 0xfffffe3000004947 */ /* 0x000fea000383ffff */
.L_x_57:
[----:B------:R-:W-:Y:S05]  /*3c40*/  BSYNC B0 ;  /* 0x0000000000007941 */ /* 0x000fea0003800000 */
.L_x_56:
[----:B------:R-:W-:Y:S01]  /*3c50*/  LOP3.LUT P4, R20, R55, 0x3f, RZ, 0xc0, !PT ;  /* 0x0000003f37147812 */ /* 0x000fe2000788c0ff */
[----:B------:R0:W-:Y:S01]  /*3c60*/  STL.64 [R54+-0x78], R32 ;  /* 0xffff882036007387 */ /* 0x0001e20000100a00 */
[----:B------:R-:W-:-:S03]  /*3c70*/  IADD3 R40, R58, 0x10, RZ ;  /* 0x000000103a287810 */ /* 0x000fc60007ffe0ff */
[----:B------:R-:W2:Y:S04]  /*3c80*/  LDL.64 R16, [R58+0x10] ;  /* 0x000010003a107983 */ /* 0x000ea80000100a00 */
[----:B------:R-:W3:Y:S04]  /*3c90*/  LDL.64 R18, [R58+0x18] ;  /* 0x000018003a127983 */ /* 0x000ee80000100a00 */
[----:B------:R-:W0:Y:S01]  /*3ca0*/  @P4 LDL.64 R14, [R40+-0x8] ;  /* 0xfffff800280e4983 */ /* 0x000e220000100a00 */
[----:B------:R-:W-:Y:S02]  /*3cb0*/  @P4 IADD3 R23, -R20, 0x40, RZ ;  /* 0x0000004014174810 */ /* 0x000fe40007ffe1ff */
[----:B------:R-:W-:Y:S01]  /*3cc0*/  LOP3.LUT R13, R13, 0x80000000, RZ, 0xc0, !PT ;  /* 0x800000000d0d7812 */ /* 0x000fe200078ec0ff */
[----:B------:R-:W-:Y:S01]  /*3cd0*/  ULDC.64 UR4, c[0x0][0x118] ;  /* 0x0000460000047ab9 */ /* 0x000fe20000000a00 */
[----:B------:R-:W-:Y:S01]  /*3ce0*/  BSSY B0, `(.L_x_59) ;  /* 0x0000027000007945 */ /* 0x000fe20003800000 */
[----:B--2---:R-:W-:-:S02]  /*3cf0*/  @P4 SHF.R.U64 R30, R16, R23, R17 ;  /* 0x00000017101e4219 */ /* 0x004fc40000001211 */
[-CC-:B0-----:R-:W-:Y:S02]  /*3d00*/  @P4 SHF.R.U64 R32, R14, R23.reuse, R15.reuse ;  /* 0x000000170e204219 */ /* 0x181fe4000000120f */
[-C--:B------:R-:W-:Y:S02]  /*3d10*/  @P4 SHF.R.U32.HI R33, RZ, R23.reuse, R15 ;  /* 0x00000017ff214219 */ /* 0x080fe4000001160f */
[----:B------:R-:W-:Y:S02]  /*3d20*/  @P4 SHF.R.U32.HI R23, RZ, R23, R17 ;  /* 0x00000017ff174219 */ /* 0x000fe40000011611 */
[CC--:B---3--:R-:W-:Y:S02]  /*3d30*/  @P4 SHF.L.U64.HI R14, R18.reuse, R20.reuse, R19 ;  /* 0x00000014120e4219 */ /* 0x0c8fe40000010213 */
[----:B------:R-:W-:Y:S02]  /*3d40*/  @P4 SHF.L.U32 R15, R18, R20, RZ ;  /* 0x00000014120f4219 */ /* 0x000fe400000006ff */
[----:B------:R-:W-:-:S02]  /*3d50*/  @P4 LOP3.LUT R19, R14, R23, RZ, 0xfc, !PT ;  /* 0x000000170e134212 */ /* 0x000fc400078efcff */
[CC--:B------:R-:W-:Y:S02]  /*3d60*/  @P4 SHF.L.U32 R31, R16.reuse, R20.reuse, RZ ;  /* 0x00000014101f4219 */ /* 0x0c0fe400000006ff */
[----:B------:R-:W-:Y:S02]  /*3d70*/  @P4 SHF.L.U64.HI R20, R16, R20, R17 ;  /* 0x0000001410144219 */ /* 0x000fe40000010211 */
[----:B------:R-:W-:Y:S02]  /*3d80*/  SHF.R.U32.HI R14, RZ, 0x1d, R19 ;  /* 0x0000001dff0e7819 */ /* 0x000fe40000011613 */
[----:B------:R-:W-:Y:S02]  /*3d90*/  @P4 LOP3.LUT R18, R15, R30, RZ, 0xfc, !PT ;  /* 0x0000001e0f124212 */ /* 0x000fe400078efcff */
[----:B------:R-:W-:Y:S02]  /*3da0*/  @P4 LOP3.LUT R16, R32, R31, RZ, 0xfc, !PT ;  /* 0x0000001f20104212 */ /* 0x000fe400078efcff */
[----:B------:R-:W-:-:S02]  /*3db0*/  @P4 LOP3.LUT R17, R33, R20, RZ, 0xfc, !PT ;  /* 0x0000001421114212 */ /* 0x000fc400078efcff */
[----:B------:R-:W-:Y:S02]  /*3dc0*/  LOP3.LUT R14, R14, 0x1, RZ, 0xc0, !PT ;  /* 0x000000010e0e7812 */ /* 0x000fe400078ec0ff */
[----:B------:R-:W-:Y:S02]  /*3dd0*/  ISETP.NE.AND P4, PT, R13, RZ, PT ;  /* 0x000000ff0d00720c */ /* 0x000fe40003f85270 */
[----:B------:R-:W-:Y:S01]  /*3de0*/  LEA.HI R23, R19, R14, RZ, 0x2 ;  /* 0x0000000e13177211 */ /* 0x000fe200078f10ff */
[----:B------:R-:W-:Y:S01]  /*3df0*/  IMAD.SHL.U32 R14, R18, 0x4, RZ ;  /* 0x00000004120e7824 */ /* 0x000fe200078e00ff */
[----:B------:R-:W-:-:S04]  /*3e00*/  SHF.R.U32.HI R20, RZ, 0x1e, R17 ;  /* 0x0000001eff147819 */ /* 0x000fc80000011611 */
[----:B------:R-:W-:Y:S02]  /*3e10*/  LOP3.LUT R20, R14, R20, RZ, 0xfc, !PT ;  /* 0x000000140e147212 */ /* 0x000fe400078efcff */
[----:B------:R-:W-:-:S03]  /*3e20*/  SHF.L.U64.HI R19, R18, 0x2, R19 ;  /* 0x0000000212137819 */ /* 0x000fc60000010213 */
[----:B------:R-:W-:Y:S01]  /*3e30*/  @P4 IMAD.MOV R23, RZ, RZ, -R23 ;  /* 0x000000ffff174224 */ /* 0x000fe200078e0a17 */
[----:B------:R-:W-:-:S04]  /*3e40*/  ISETP.GT.U32.AND P4, PT, R20, -0x1, PT ;  /* 0xffffffff1400780c */ /* 0x000fc80003f84070 */
[----:B------:R-:W-:Y:S01]  /*3e50*/  ISETP.GT.AND.EX P4, PT, R19, -0x1, PT, P4 ;  /* 0xffffffff1300780c */ /* 0x000fe20003f84340 */
[----:B------:R-:W-:Y:S02]  /*3e60*/  IMAD.MOV.U32 R14, RZ, RZ, R22 ;  /* 0x000000ffff0e7224 */ /* 0x000fe400078e0016 */
[----:B------:R-:W-:Y:S01]  /*3e70*/  IMAD.MOV.U32 R15, RZ, RZ, R21 ;  /* 0x000000ffff0f7224 */ /* 0x000fe200078e0015 */
[C---:B------:R-:W-:Y:S01]  /*3e80*/  SHF.L.U64.HI R17, R16.reuse, 0x2, R17 ;  /* 0x0000000210117819 */ /* 0x040fe20000010211 */
[----:B------:R-:W-:-:S03]  /*3e90*/  IMAD.SHL.U32 R16, R16, 0x4, RZ ;  /* 0x0000000410107824 */ /* 0x000fc600078e00ff */
[----:B------:R0:W-:Y:S05]  /*3ea0*/  ST.E [R14.64], R23 ;  /* 0x000000170e007985 */ /* 0x0001ea000c101904 */
[----:B------:R-:W-:Y:S05]  /*3eb0*/  @P4 BRA `(.L_x_60) ;  /* 0x0000009000004947 */ /* 0x000fea0003800000 */
[----:B------:R-:W-:Y:S02]  /*3ec0*/  LOP3.LUT R17, RZ, R17, RZ, 0x33, !PT ;  /* 0x00000011ff117212 */ /* 0x000fe400078e33ff */
[----:B------:R-:W-:Y:S01]  /*3ed0*/  IADD3 RZ, P4, RZ, -R16, RZ ;  /* 0x80000010ffff7210 */ /* 0x000fe20007f9e0ff */
[----:B------:R-:W-:Y:S01]  /*3ee0*/  IMAD.MOV R16, RZ, RZ, -R16 ;  /* 0x000000ffff107224 */ /* 0x000fe200078e0a10 */
[----:B------:R-:W-:Y:S02]  /*3ef0*/  LOP3.LUT R20, RZ, R20, RZ, 0x33, !PT ;  /* 0x00000014ff147212 */ /* 0x000fe400078e33ff */
[----:B------:R-:W-:-:S02]  /*3f00*/  IADD3.X R17, P4, RZ, R17, RZ, P4, !PT ;  /* 0x00000011ff117210 */ /* 0x000fc4000279e4ff */
[----:B------:R-:W-:Y:S02]  /*3f10*/  LOP3.LUT R19, RZ, R19, RZ, 0x33, !PT ;  /* 0x00000013ff137212 */ /* 0x000fe400078e33ff */
[----:B------:R-:W-:Y:S02]  /*3f20*/  IADD3.X R20, P4, RZ, R20, RZ, P4, !PT ;  /* 0x00000014ff147210 */ /* 0x000fe4000279e4ff */
[----:B------:R-:W-:-:S03]  /*3f30*/  LOP3.LUT R13, R13, 0x80000000, RZ, 0x3c, !PT ;  /* 0x800000000d0d7812 */ /* 0x000fc600078e3cff */
[----:B------:R-:W-:-:S03]  /*3f40*/  IMAD.X R19, RZ, RZ, R19, P4 ;  /* 0x000000ffff137224 */ /* 0x000fc600020e0613 */
.L_x_60:
[----:B------:R-:W-:Y:S05]  /*3f50*/  BSYNC B0 ;  /* 0x0000000000007941 */ /* 0x000fea0003800000 */
.L_x_59:
[----:B------:R-:W-:Y:S01]  /*3f60*/  ISETP.NE.U32.AND P4, PT, R19, RZ, PT ;  /* 0x000000ff1300720c */ /* 0x000fe20003f85070 */
[----:B------:R-:W-:Y:S01]  /*3f70*/  UMOV UR4, URZ ;  /* 0x0000003f00047c82 */ /* 0x000fe20008000000 */
[--C-:B------:R-:W-:Y:S02]  /*3f80*/  SHF.R.U64 R16, R16, 0x1, R17.reuse ;  /* 0x0000000110107819 */ /* 0x100fe40000001211 */
[----:B------:R-:W-:Y:S02]  /*3f90*/  SEL R18, R20, R19, !P4 ;  /* 0x0000001314127207 */ /* 0x000fe40006000000 */
[----:B------:R-:W-:-:S04]  /*3fa0*/  SHF.R.U32.HI R17, RZ, 0x1, R17 ;  /* 0x00000001ff117819 */ /* 0x000fc80000011611 */
[----:B------:R-:W1:Y:S02]  /*3fb0*/  FLO.U32 R18, R18 ;  /* 0x0000001200127300 */ /* 0x000e6400000e0000 */
[C---:B01----:R-:W-:Y:S02]  /*3fc0*/  IADD3 R14, -R18.reuse, 0x1f, RZ ;  /* 0x0000001f120e7810 */ /* 0x043fe40007ffe1ff */
[----:B------:R-:W-:-:S03]  /*3fd0*/  IADD3 R18, -R18, 0x3f, RZ ;  /* 0x0000003f12127810 */ /* 0x000fc60007ffe1ff */
[----:B------:R-:W-:-:S05]  /*3fe0*/  @P4 IMAD.MOV R18, RZ, RZ, R14 ;  /* 0x000000ffff124224 */ /* 0x000fca00078e020e */
[C---:B------:R-:W-:Y:S02]  /*3ff0*/  LOP3.LUT R14, R18.reuse, 0x3f, RZ, 0xc, !PT ;  /* 0x0000003f120e7812 */ /* 0x040fe400078e0cff */
[----:B------:R-:W-:Y:S02]  /*4000*/  LOP3.LUT R15, R18, 0x3f, RZ, 0xc0, !PT ;  /* 0x0000003f120f7812 */ /* 0x000fe400078ec0ff */
[----:B------:R-:W-:Y:S02]  /*4010*/  SHF.R.U64 R16, R16, R14, R17 ;  /* 0x0000000e10107219 */ /* 0x000fe40000001211 */
[CC--:B------:R-:W-:Y:S02]  /*4020*/  SHF.L.U32 R23, R20.reuse, R15.reuse, RZ ;  /* 0x0000000f14177219 */ /* 0x0c0fe400000006ff */
[----:B------:R-:W-:Y:S02]  /*4030*/  SHF.L.U64.HI R19, R20, R15, R19 ;  /* 0x0000000f14137219 */ /* 0x000fe40000010213 */
[----:B------:R-:W-:-:S02]  /*4040*/  LOP3.LUT R23, R23, R16, RZ, 0xfc, !PT ;  /* 0x0000001017177212 */ /* 0x000fc400078efcff */
[----:B------:R-:W-:-:S03]  /*4050*/  SHF.R.U32.HI R17, RZ, R14, R17 ;  /* 0x0000000eff117219 */ /* 0x000fc60000011611 */
[----:B------:R-:W-:Y:S01]  /*4060*/  IMAD.WIDE.U32 R14, R23, 0x2168c235, RZ ;  /* 0x2168c235170e7825 */ /* 0x000fe200078e00ff */
[----:B------:R-:W-:-:S03]  /*4070*/  LOP3.LUT R19, R19, R17, RZ, 0xfc, !PT ;  /* 0x0000001113137212 */ /* 0x000fc600078efcff */
[----:B------:R-:W-:Y:S02]  /*4080*/  IMAD.MOV.U32 R16, RZ, RZ, R15 ;  /* 0x000000ffff107224 */ /* 0x000fe400078e000f */
[----:B------:R-:W-:Y:S02]  /*4090*/  IMAD.MOV.U32 R17, RZ, RZ, RZ ;  /* 0x000000ffff117224 */ /* 0x000fe400078e00ff */
[----:B------:R-:W-:-:S04]  /*40a0*/  IMAD.HI.U32 R15, R19, -0x36f0255e, RZ ;  /* 0xc90fdaa2130f7827 */ /* 0x000fc800078e00ff */
[----:B------:R-:W-:-:S06]  /*40b0*/  IMAD.WIDE.U32 R16, R23, -0x36f0255e, R16 ;  /* 0xc90fdaa217107825 */ /* 0x000fcc00078e0010 */
[----:B------:R-:W-:-:S04]  /*40c0*/  IMAD.WIDE.U32 R16, P4, R19, 0x2168c235, R16 ;  /* 0x2168c23513107825 */ /* 0x000fc80007880010 */
[----:B------:R-:W-:Y:S02]  /*40d0*/  IMAD.X R20, RZ, RZ, R15, P4 ;  /* 0x000000ffff147224 */ /* 0x000fe400020e060f */
[----:B------:R-:W-:-:S05]  /*40e0*/  IMAD R15, R19, -0x36f0255e, RZ ;  /* 0xc90fdaa2130f7824 */ /* 0x000fca00078e02ff */
[----:B------:R-:W-:-:S05]  /*40f0*/  IADD3 R15, P4, R15, R17, RZ ;  /* 0x000000110f0f7210 */ /* 0x000fca0007f9e0ff */
[----:B------:R-:W-:Y:S01]  /*4100*/  IMAD.X R17, RZ, RZ, R20, P4 ;  /* 0x000000ffff117224 */ /* 0x000fe200020e0614 */
[----:B------:R-:W-:-:S04]  /*4110*/  ISETP.GE.U32.AND P4, PT, R15, 0x1, PT ;  /* 0x000000010f00780c */ /* 0x000fc80003f86070 */
[----:B------:R-:W-:-:S13]  /*4120*/  ISETP.GE.AND.EX P4, PT, R17, RZ, PT, P4 ;  /* 0x000000ff1100720c */ /* 0x000fda0003f86340 */
[----:B------:R-:W-:Y:S01]  /*4130*/  @P4 IADD3 RZ, P5, R14, R14, RZ ;  /* 0x0000000e0eff4210 */ /* 0x000fe20007fbe0ff */
[----:B------:R-:W-:Y:S01]  /*4140*/  IMAD.MOV.U32 R14, RZ, RZ, R15 ;  /* 0x000000ffff0e7224 */ /* 0x000fe200078e000f */
[----:B------:R-:W-:Y:S01]  /*4150*/  @P4 IADD3 R18, R18, 0x1, RZ ;  /* 0x0000000112124810 */ /* 0x000fe20007ffe0ff */
[----:B------:R-:W-:Y:S01]  /*4160*/  IMAD.MOV.U32 R15, RZ, RZ, R17 ;  /* 0x000000ffff0f7224 */ /* 0x000fe200078e0011 */
[----:B------:R-:W-:-:S04]  /*4170*/  @P4 IADD3.X RZ, P5, R16, R16, RZ, P5, !PT ;  /* 0x0000001010ff4210 */ /* 0x000fc80002fbe4ff */
[----:B------:R-:W-:-:S05]  /*4180*/  @P4 IADD3.X R16, P5, R14, R14, RZ, P5, !PT ;  /* 0x0000000e0e104210 */ /* 0x000fca0002fbe4ff */
[----:B------:R-:W-:Y:S02]  /*4190*/  @P4 IMAD.MOV.U32 R14, RZ, RZ, R16 ;  /* 0x000000ffff0e4224 */ /* 0x000fe400078e0010 */
[----:B------:R-:W-:-:S03]  /*41a0*/  @P4 IMAD.X R17, R15, 0x1, R15, P5 ;  /* 0x000000010f114824 */ /* 0x000fc600028e060f */
[----:B------:R-:W-:Y:S01]  /*41b0*/  IADD3 R14, P5, R14, 0x1, RZ ;  /* 0x000000010e0e7810 */ /* 0x000fe20007fbe0ff */
[----:B------:R-:W-:-:S04]  /*41c0*/  @P4 IMAD.MOV.U32 R15, RZ, RZ, R17 ;  /* 0x000000ffff0f4224 */ /* 0x000fc800078e0011 */
[----:B------:R-:W-:-:S05]  /*41d0*/  IMAD.X R15, RZ, RZ, R15, P5 ;  /* 0x000000ffff0f7224 */ /* 0x000fca00028e060f */
[----:B------:R-:W-:-:S04]  /*41e0*/  SHF.R.U64 R14, R14, 0xa, R15 ;  /* 0x0000000a0e0e7819 */ /* 0x000fc8000000120f */
[----:B------:R-:W-:-:S04]  /*41f0*/  IADD3 R16, P5, R14, 0x1, RZ ;  /* 0x000000010e107810 */ /* 0x000fc80007fbe0ff */
[----:B------:R-:W-:Y:S01]  /*4200*/  LEA.HI.X R14, R15, RZ, RZ, 0x16, P5 ;  /* 0x000000ff0f0e7211 */ /* 0x000fe200028fb4ff */
[----:B------:R-:W-:-:S03]  /*4210*/  IMAD.SHL.U32 R15, R18, 0x100000, RZ ;  /* 0x00100000120f7824 */ /* 0x000fc600078e00ff */
[--C-:B------:R-:W-:Y:S02]  /*4220*/  SHF.R.U64 R16, R16, 0x1, R14.reuse ;  /* 0x0000000110107819 */ /* 0x100fe4000000120e */
[----:B------:R-:W-:Y:S02]  /*4230*/  SHF.R.U32.HI R14, RZ, 0x1, R14 ;  /* 0x00000001ff0e7819 */ /* 0x000fe4000001160e */
[----:B------:R-:W-:-:S04]  /*4240*/  IADD3 R18, P4, P5, R16, -UR4, RZ ;  /* 0x8000000410127c10 */ /* 0x000fc8000fd9e0ff */
[----:B------:R-:W-:-:S04]  /*4250*/  IADD3.X R14, R14, 0x3fe00000, ~R15, P4, P5 ;  /* 0x3fe000000e0e7810 */ /* 0x000fc800027eac0f */
[----:B------:R-:W-:Y:S02]  /*4260*/  LOP3.LUT R13, R14, R13, RZ, 0xfc, !PT ;  /* 0x0000000d0e0d7212 */ /* 0x000fe400078efcff */
.L_x_55:
[----:B------:R-:W-:Y:S02]  /*4270*/  IMAD.MOV.U32 R14, RZ, RZ, R10 ;  /* 0x000000ffff0e7224 */ /* 0x000fe400078e000a */
[----:B------:R-:W-:Y:S02]  /*4280*/  IMAD.MOV.U32 R15, RZ, RZ, 0x0 ;  /* 0x00000000ff0f7424 */ /* 0x000fe400078e00ff */
[----:B------:R-:W-:Y:S02]  /*4290*/  IMAD.MOV.U32 R19, RZ, RZ, R13 ;  /* 0x000000ffff137224 */ /* 0x000fe400078e000d */
[----:B------:R-:W-:Y:S05]  /*42a0*/  RET.REL.NODEC R14 `(triton_poi_fused_stack_10) ;  /* 0xffffbd500e007950 */ /* 0x000fea0003c3ffff */
.L_x_61:
[----:B------:R-:W-:-:S00]  /*42b0*/  BRA `(.L_x_61) ;  /* 0xfffffff000007947 */ /* 0x000fc0000383ffff */
[----:B------:R-:W-:-:S00]  /*42c0*/  NOP ;  /* 0x0000000000007918 */ /* 0x000fc00000000000 */
        /* <DEDUP_REMOVED lines=11> */
.L_x_64:


//--------------------- .nv.global.init           --------------------------
	.section	.nv.global.init,"aw",@progbits
	.align	8
.nv.global.init:
	.type		__cudart_sin_cos_coeffs,@object
	.size		__cudart_sin_cos_coeffs,(__cudart_i2opi_d - __cudart_sin_cos_coeffs)
__cudart_sin_cos_coeffs:
        /* <DEDUP_REMOVED lines=8> */
	.type		__cudart_i2opi_d,@object
	.size		__cudart_i2opi_d,(_$_str - __cudart_i2opi_d)
__cudart_i2opi_d:
        /* <DEDUP_REMOVED lines=9> */
	.type		_$_str,@object
	.size		_$_str,(_$_str_$_1 - _$_str)
_$_str:
        /*0110*/ 	.byte	0x5f, 0x5f, 0x43, 0x55, 0x44, 0x41, 0x5f, 0x46, 0x54, 0x5a, 0x00
	.type		_$_str_$_1,@object
	.size		_$_str_$_1,(.L_1 - _$_str_$_1)
_$_str_$_1:
        /*011b*/ 	.byte	0x5f, 0x5f, 0x43, 0x55, 0x44, 0x41, 0x5f, 0x41, 0x52, 0x43, 0x48, 0x00
.L_1:
